//
// Generated by NVIDIA NVVM Compiler
//
// Compiler Build ID: CL-36424714
// Cuda compilation tools, release 13.0, V13.0.88
// Based on NVVM 20.0.0
//

.version 9.0
.target sm_100
.address_size 64

	// .globl	_Z11init_kernelP17curandStateXORWOWl
.func  (.param .b64 func_retval0) __internal_accurate_pow
(
	.param .b64 __internal_accurate_pow_param_0
)
;
.global .align 4 .b8 precalc_xorwow_matrix[102400];
.global .align 4 .b8 precalc_xorwow_offset_matrix[102400];
.global .align 4 .b8 mrg32k3aM1[2304];
.global .align 4 .b8 mrg32k3aM2[2304];
.global .align 4 .b8 mrg32k3aM1SubSeq[2016];
.global .align 4 .b8 mrg32k3aM2SubSeq[2016];
.global .align 4 .b8 mrg32k3aM1Seq[2304];
.global .align 4 .b8 mrg32k3aM2Seq[2304];
.const .align 8 .b8 __cr_lgamma_table[72];
// _ZZ19updateTeamBestIndexP8ParticlePfPiiE10best_value has been demoted
// _ZZ19updateTeamBestIndexP8ParticlePfPiiE10best_index has been demoted
// _ZZ14updateVelocityP8ParticlePifffiP17curandStateXORWOWE6best_x has been demoted
// _ZZ14updateVelocityP8ParticlePifffiP17curandStateXORWOWE6best_y has been demoted

.visible .entry _Z11init_kernelP17curandStateXORWOWl(
	.param .u64 .ptr .align 1 _Z11init_kernelP17curandStateXORWOWl_param_0,
	.param .u64 _Z11init_kernelP17curandStateXORWOWl_param_1
)
{
	.reg .pred 	%p<24>;
	.reg .b32 	%r<413>;
	.reg .b64 	%rd<17>;

	ld.param.u64 	%rd8, [_Z11init_kernelP17curandStateXORWOWl_param_0];
	ld.param.u64 	%rd9, [_Z11init_kernelP17curandStateXORWOWl_param_1];
	cvta.to.global.u64 	%rd1, %rd8;
	mov.u32 	%r183, %tid.x;
	mov.u32 	%r184, %ctaid.x;
	mov.u32 	%r185, %ntid.x;
	mad.lo.s32 	%r1, %r184, %r185, %r183;
	cvt.u32.u64 	%r186, %rd9;
	xor.b32  	%r187, %r186, -1429050551;
	mul.lo.s32 	%r188, %r187, 1099087573;
	{ .reg .b32 tmp; mov.b64 {tmp, %r189}, %rd9; }
	xor.b32  	%r190, %r189, -136515619;
	mul.lo.s32 	%r191, %r190, -1703105765;
	add.s32 	%r192, %r188, %r191;
	add.s32 	%r193, %r192, 6615241;
	add.s32 	%r194, %r188, 123456789;
	st.global.v2.u32 	[%rd1], {%r193, %r194};
	xor.b32  	%r195, %r188, 362436069;
	add.s32 	%r196, %r191, 521288629;
	st.global.v2.u32 	[%rd1+8], {%r195, %r196};
	xor.b32  	%r197, %r191, 88675123;
	add.s32 	%r198, %r188, 5783321;
	st.global.v2.u32 	[%rd1+16], {%r197, %r198};
	setp.eq.s32 	%p1, %r1, 0;
	@%p1 bra 	$L__BB0_42;
	cvt.s64.s32 	%rd16, %r1;
	mov.b32 	%r319, 0;
$L__BB0_2:
	and.b64  	%rd4, %rd16, 3;
	setp.eq.s64 	%p2, %rd4, 0;
	@%p2 bra 	$L__BB0_41;
	mul.wide.u32 	%rd10, %r319, 3200;
	mov.u64 	%rd11, precalc_xorwow_matrix;
	add.s64 	%rd5, %rd11, %rd10;
	cvt.u32.u64 	%r3, %rd4;
	mov.b32 	%r320, 0;
$L__BB0_4:
	mov.b32 	%r333, 0;
	mov.u32 	%r334, %r333;
	mov.u32 	%r335, %r333;
	mov.u32 	%r336, %r333;
	mov.u32 	%r337, %r333;
	mov.u32 	%r326, %r333;
$L__BB0_5:
	mul.wide.u32 	%rd12, %r326, 4;
	add.s64 	%rd13, %rd1, %rd12;
	ld.global.u32 	%r11, [%rd13+4];
	shl.b32 	%r12, %r326, 5;
	mov.b32 	%r332, 0;
$L__BB0_6:
	.pragma "nounroll";
	shr.u32 	%r203, %r11, %r332;
	and.b32  	%r204, %r203, 1;
	setp.eq.b32 	%p3, %r204, 1;
	not.pred 	%p4, %p3;
	add.s32 	%r205, %r12, %r332;
	mul.lo.s32 	%r206, %r205, 5;
	mul.wide.u32 	%rd14, %r206, 4;
	add.s64 	%rd6, %rd5, %rd14;
	@%p4 bra 	$L__BB0_8;
	ld.global.u32 	%r207, [%rd6];
	xor.b32  	%r337, %r337, %r207;
	ld.global.u32 	%r208, [%rd6+4];
	xor.b32  	%r336, %r336, %r208;
	ld.global.u32 	%r209, [%rd6+8];
	xor.b32  	%r335, %r335, %r209;
	ld.global.u32 	%r210, [%rd6+12];
	xor.b32  	%r334, %r334, %r210;
	ld.global.u32 	%r211, [%rd6+16];
	xor.b32  	%r333, %r333, %r211;
$L__BB0_8:
	and.b32  	%r213, %r203, 2;
	setp.eq.s32 	%p5, %r213, 0;
	@%p5 bra 	$L__BB0_10;
	ld.global.u32 	%r214, [%rd6+20];
	xor.b32  	%r337, %r337, %r214;
	ld.global.u32 	%r215, [%rd6+24];
	xor.b32  	%r336, %r336, %r215;
	ld.global.u32 	%r216, [%rd6+28];
	xor.b32  	%r335, %r335, %r216;
	ld.global.u32 	%r217, [%rd6+32];
	xor.b32  	%r334, %r334, %r217;
	ld.global.u32 	%r218, [%rd6+36];
	xor.b32  	%r333, %r333, %r218;
$L__BB0_10:
	and.b32  	%r220, %r203, 4;
	setp.eq.s32 	%p6, %r220, 0;
	@%p6 bra 	$L__BB0_12;
	ld.global.u32 	%r221, [%rd6+40];
	xor.b32  	%r337, %r337, %r221;
	ld.global.u32 	%r222, [%rd6+44];
	xor.b32  	%r336, %r336, %r222;
	ld.global.u32 	%r223, [%rd6+48];
	xor.b32  	%r335, %r335, %r223;
	ld.global.u32 	%r224, [%rd6+52];
	xor.b32  	%r334, %r334, %r224;
	ld.global.u32 	%r225, [%rd6+56];
	xor.b32  	%r333, %r333, %r225;
$L__BB0_12:
	and.b32  	%r227, %r203, 8;
	setp.eq.s32 	%p7, %r227, 0;
	@%p7 bra 	$L__BB0_14;
	ld.global.u32 	%r228, [%rd6+60];
	xor.b32  	%r337, %r337, %r228;
	ld.global.u32 	%r229, [%rd6+64];
	xor.b32  	%r336, %r336, %r229;
	ld.global.u32 	%r230, [%rd6+68];
	xor.b32  	%r335, %r335, %r230;
	ld.global.u32 	%r231, [%rd6+72];
	xor.b32  	%r334, %r334, %r231;
	ld.global.u32 	%r232, [%rd6+76];
	xor.b32  	%r333, %r333, %r232;
$L__BB0_14:
	and.b32  	%r234, %r203, 16;
	setp.eq.s32 	%p8, %r234, 0;
	@%p8 bra 	$L__BB0_16;
	ld.global.u32 	%r235, [%rd6+80];
	xor.b32  	%r337, %r337, %r235;
	ld.global.u32 	%r236, [%rd6+84];
	xor.b32  	%r336, %r336, %r236;
	ld.global.u32 	%r237, [%rd6+88];
	xor.b32  	%r335, %r335, %r237;
	ld.global.u32 	%r238, [%rd6+92];
	xor.b32  	%r334, %r334, %r238;
	ld.global.u32 	%r239, [%rd6+96];
	xor.b32  	%r333, %r333, %r239;
$L__BB0_16:
	and.b32  	%r241, %r203, 32;
	setp.eq.s32 	%p9, %r241, 0;
	@%p9 bra 	$L__BB0_18;
	ld.global.u32 	%r242, [%rd6+100];
	xor.b32  	%r337, %r337, %r242;
	ld.global.u32 	%r243, [%rd6+104];
	xor.b32  	%r336, %r336, %r243;
	ld.global.u32 	%r244, [%rd6+108];
	xor.b32  	%r335, %r335, %r244;
	ld.global.u32 	%r245, [%rd6+112];
	xor.b32  	%r334, %r334, %r245;
	ld.global.u32 	%r246, [%rd6+116];
	xor.b32  	%r333, %r333, %r246;
$L__BB0_18:
	and.b32  	%r248, %r203, 64;
	setp.eq.s32 	%p10, %r248, 0;
	@%p10 bra 	$L__BB0_20;
	ld.global.u32 	%r249, [%rd6+120];
	xor.b32  	%r337, %r337, %r249;
	ld.global.u32 	%r250, [%rd6+124];
	xor.b32  	%r336, %r336, %r250;
	ld.global.u32 	%r251, [%rd6+128];
	xor.b32  	%r335, %r335, %r251;
	ld.global.u32 	%r252, [%rd6+132];
	xor.b32  	%r334, %r334, %r252;
	ld.global.u32 	%r253, [%rd6+136];
	xor.b32  	%r333, %r333, %r253;
$L__BB0_20:
	and.b32  	%r255, %r203, 128;
	setp.eq.s32 	%p11, %r255, 0;
	@%p11 bra 	$L__BB0_22;
	ld.global.u32 	%r256, [%rd6+140];
	xor.b32  	%r337, %r337, %r256;
	ld.global.u32 	%r257, [%rd6+144];
	xor.b32  	%r336, %r336, %r257;
	ld.global.u32 	%r258, [%rd6+148];
	xor.b32  	%r335, %r335, %r258;
	ld.global.u32 	%r259, [%rd6+152];
	xor.b32  	%r334, %r334, %r259;
	ld.global.u32 	%r260, [%rd6+156];
	xor.b32  	%r333, %r333, %r260;
$L__BB0_22:
	and.b32  	%r262, %r203, 256;
	setp.eq.s32 	%p12, %r262, 0;
	@%p12 bra 	$L__BB0_24;
	ld.global.u32 	%r263, [%rd6+160];
	xor.b32  	%r337, %r337, %r263;
	ld.global.u32 	%r264, [%rd6+164];
	xor.b32  	%r336, %r336, %r264;
	ld.global.u32 	%r265, [%rd6+168];
	xor.b32  	%r335, %r335, %r265;
	ld.global.u32 	%r266, [%rd6+172];
	xor.b32  	%r334, %r334, %r266;
	ld.global.u32 	%r267, [%rd6+176];
	xor.b32  	%r333, %r333, %r267;
$L__BB0_24:
	and.b32  	%r269, %r203, 512;
	setp.eq.s32 	%p13, %r269, 0;
	@%p13 bra 	$L__BB0_26;
	ld.global.u32 	%r270, [%rd6+180];
	xor.b32  	%r337, %r337, %r270;
	ld.global.u32 	%r271, [%rd6+184];
	xor.b32  	%r336, %r336, %r271;
	ld.global.u32 	%r272, [%rd6+188];
	xor.b32  	%r335, %r335, %r272;
	ld.global.u32 	%r273, [%rd6+192];
	xor.b32  	%r334, %r334, %r273;
	ld.global.u32 	%r274, [%rd6+196];
	xor.b32  	%r333, %r333, %r274;
$L__BB0_26:
	and.b32  	%r276, %r203, 1024;
	setp.eq.s32 	%p14, %r276, 0;
	@%p14 bra 	$L__BB0_28;
	ld.global.u32 	%r277, [%rd6+200];
	xor.b32  	%r337, %r337, %r277;
	ld.global.u32 	%r278, [%rd6+204];
	xor.b32  	%r336, %r336, %r278;
	ld.global.u32 	%r279, [%rd6+208];
	xor.b32  	%r335, %r335, %r279;
	ld.global.u32 	%r280, [%rd6+212];
	xor.b32  	%r334, %r334, %r280;
	ld.global.u32 	%r281, [%rd6+216];
	xor.b32  	%r333, %r333, %r281;
$L__BB0_28:
	and.b32  	%r283, %r203, 2048;
	setp.eq.s32 	%p15, %r283, 0;
	@%p15 bra 	$L__BB0_30;
	ld.global.u32 	%r284, [%rd6+220];
	xor.b32  	%r337, %r337, %r284;
	ld.global.u32 	%r285, [%rd6+224];
	xor.b32  	%r336, %r336, %r285;
	ld.global.u32 	%r286, [%rd6+228];
	xor.b32  	%r335, %r335, %r286;
	ld.global.u32 	%r287, [%rd6+232];
	xor.b32  	%r334, %r334, %r287;
	ld.global.u32 	%r288, [%rd6+236];
	xor.b32  	%r333, %r333, %r288;
$L__BB0_30:
	and.b32  	%r290, %r203, 4096;
	setp.eq.s32 	%p16, %r290, 0;
	@%p16 bra 	$L__BB0_32;
	ld.global.u32 	%r291, [%rd6+240];
	xor.b32  	%r337, %r337, %r291;
	ld.global.u32 	%r292, [%rd6+244];
	xor.b32  	%r336, %r336, %r292;
	ld.global.u32 	%r293, [%rd6+248];
	xor.b32  	%r335, %r335, %r293;
	ld.global.u32 	%r294, [%rd6+252];
	xor.b32  	%r334, %r334, %r294;
	ld.global.u32 	%r295, [%rd6+256];
	xor.b32  	%r333, %r333, %r295;
$L__BB0_32:
	and.b32  	%r297, %r203, 8192;
	setp.eq.s32 	%p17, %r297, 0;
	@%p17 bra 	$L__BB0_34;
	ld.global.u32 	%r298, [%rd6+260];
	xor.b32  	%r337, %r337, %r298;
	ld.global.u32 	%r299, [%rd6+264];
	xor.b32  	%r336, %r336, %r299;
	ld.global.u32 	%r300, [%rd6+268];
	xor.b32  	%r335, %r335, %r300;
	ld.global.u32 	%r301, [%rd6+272];
	xor.b32  	%r334, %r334, %r301;
	ld.global.u32 	%r302, [%rd6+276];
	xor.b32  	%r333, %r333, %r302;
$L__BB0_34:
	and.b32  	%r304, %r203, 16384;
	setp.eq.s32 	%p18, %r304, 0;
	@%p18 bra 	$L__BB0_36;
	ld.global.u32 	%r305, [%rd6+280];
	xor.b32  	%r337, %r337, %r305;
	ld.global.u32 	%r306, [%rd6+284];
	xor.b32  	%r336, %r336, %r306;
	ld.global.u32 	%r307, [%rd6+288];
	xor.b32  	%r335, %r335, %r307;
	ld.global.u32 	%r308, [%rd6+292];
	xor.b32  	%r334, %r334, %r308;
	ld.global.u32 	%r309, [%rd6+296];
	xor.b32  	%r333, %r333, %r309;
$L__BB0_36:
	and.b32  	%r311, %r203, 32768;
	setp.eq.s32 	%p19, %r311, 0;
	@%p19 bra 	$L__BB0_38;
	ld.global.u32 	%r312, [%rd6+300];
	xor.b32  	%r337, %r337, %r312;
	ld.global.u32 	%r313, [%rd6+304];
	xor.b32  	%r336, %r336, %r313;
	ld.global.u32 	%r314, [%rd6+308];
	xor.b32  	%r335, %r335, %r314;
	ld.global.u32 	%r315, [%rd6+312];
	xor.b32  	%r334, %r334, %r315;
	ld.global.u32 	%r316, [%rd6+316];
	xor.b32  	%r333, %r333, %r316;
$L__BB0_38:
	add.s32 	%r332, %r332, 16;
	setp.ne.s32 	%p20, %r332, 32;
	@%p20 bra 	$L__BB0_6;
	mad.lo.s32 	%r317, %r326, -31, %r12;
	add.s32 	%r326, %r317, 1;
	setp.ne.s32 	%p21, %r326, 5;
	@%p21 bra 	$L__BB0_5;
	st.global.u32 	[%rd1+4], %r337;
	st.global.u32 	[%rd1+8], %r336;
	st.global.u32 	[%rd1+12], %r335;
	st.global.u32 	[%rd1+16], %r334;
	st.global.u32 	[%rd1+20], %r333;
	add.s32 	%r320, %r320, 1;
	setp.lt.u32 	%p22, %r320, %r3;
	@%p22 bra 	$L__BB0_4;
$L__BB0_41:
	shr.u64 	%rd7, %rd16, 2;
	add.s32 	%r319, %r319, 1;
	setp.gt.u64 	%p23, %rd16, 3;
	mov.u64 	%rd16, %rd7;
	@%p23 bra 	$L__BB0_2;
$L__BB0_42:
	mov.b32 	%r318, 0;
	st.global.v2.u32 	[%rd1+24], {%r318, %r318};
	st.global.u32 	[%rd1+32], %r318;
	mov.b64 	%rd15, 0;
	st.global.u64 	[%rd1+40], %rd15;
	ret;

}
	// .globl	_Z19updateTeamBestIndexP8ParticlePfPii
.visible .entry _Z19updateTeamBestIndexP8ParticlePfPii(
	.param .u64 .ptr .align 1 _Z19updateTeamBestIndexP8ParticlePfPii_param_0,
	.param .u64 .ptr .align 1 _Z19updateTeamBestIndexP8ParticlePfPii_param_1,
	.param .u64 .ptr .align 1 _Z19updateTeamBestIndexP8ParticlePfPii_param_2,
	.param .u32 _Z19updateTeamBestIndexP8ParticlePfPii_param_3
)
{
	.reg .pred 	%p<3>;
	.reg .b32 	%r<8>;
	.reg .b32 	%f<7>;
	.reg .b64 	%rd<9>;
	// demoted variable
	.shared .align 4 .f32 _ZZ19updateTeamBestIndexP8ParticlePfPiiE10best_value;
	// demoted variable
	.shared .align 4 .u32 _ZZ19updateTeamBestIndexP8ParticlePfPiiE10best_index;
	ld.param.u64 	%rd4, [_Z19updateTeamBestIndexP8ParticlePfPii_param_0];
	ld.param.u64 	%rd2, [_Z19updateTeamBestIndexP8ParticlePfPii_param_1];
	ld.param.u64 	%rd3, [_Z19updateTeamBestIndexP8ParticlePfPii_param_2];
	ld.param.u32 	%r2, [_Z19updateTeamBestIndexP8ParticlePfPii_param_3];
	cvta.to.global.u64 	%rd1, %rd4;
	ld.global.f32 	%f5, [%rd1+24];
	st.shared.f32 	[_ZZ19updateTeamBestIndexP8ParticlePfPiiE10best_value], %f5;
	mov.b32 	%r3, 0;
	st.shared.u32 	[_ZZ19updateTeamBestIndexP8ParticlePfPiiE10best_index], %r3;
	bar.sync 	0;
	mov.u32 	%r4, %tid.x;
	mov.u32 	%r5, %ctaid.x;
	mov.u32 	%r6, %ntid.x;
	mad.lo.s32 	%r1, %r5, %r6, %r4;
	setp.ge.s32 	%p1, %r1, %r2;
	ld.shared.f32 	%f6, [_ZZ19updateTeamBestIndexP8ParticlePfPiiE10best_value];
	@%p1 bra 	$L__BB1_3;
	mul.wide.s32 	%rd5, %r1, 28;
	add.s64 	%rd6, %rd1, %rd5;
	ld.global.f32 	%f2, [%rd6+24];
	setp.geu.f32 	%p2, %f2, %f6;
	@%p2 bra 	$L__BB1_3;
	st.shared.f32 	[_ZZ19updateTeamBestIndexP8ParticlePfPiiE10best_value], %f2;
	st.shared.u32 	[_ZZ19updateTeamBestIndexP8ParticlePfPiiE10best_index], %r1;
	bar.sync 	0;
	ld.shared.f32 	%f6, [_ZZ19updateTeamBestIndexP8ParticlePfPiiE10best_value];
$L__BB1_3:
	cvta.to.global.u64 	%rd7, %rd2;
	cvta.to.global.u64 	%rd8, %rd3;
	st.global.f32 	[%rd7], %f6;
	ld.shared.u32 	%r7, [_ZZ19updateTeamBestIndexP8ParticlePfPiiE10best_index];
	st.global.u32 	[%rd8], %r7;
	ret;

}
	// .globl	_Z14updateVelocityP8ParticlePifffiP17curandStateXORWOW
.visible .entry _Z14updateVelocityP8ParticlePifffiP17curandStateXORWOW(
	.param .u64 .ptr .align 1 _Z14updateVelocityP8ParticlePifffiP17curandStateXORWOW_param_0,
	.param .u64 .ptr .align 1 _Z14updateVelocityP8ParticlePifffiP17curandStateXORWOW_param_1,
	.param .f32 _Z14updateVelocityP8ParticlePifffiP17curandStateXORWOW_param_2,
	.param .f32 _Z14updateVelocityP8ParticlePifffiP17curandStateXORWOW_param_3,
	.param .f32 _Z14updateVelocityP8ParticlePifffiP17curandStateXORWOW_param_4,
	.param .u32 _Z14updateVelocityP8ParticlePifffiP17curandStateXORWOW_param_5,
	.param .u64 .ptr .align 1 _Z14updateVelocityP8ParticlePifffiP17curandStateXORWOW_param_6
)
{
	.reg .pred 	%p<2>;
	.reg .b32 	%r<31>;
	.reg .b32 	%f<30>;
	.reg .b64 	%rd<11>;
	// demoted variable
	.shared .align 4 .f32 _ZZ14updateVelocityP8ParticlePifffiP17curandStateXORWOWE6best_x;
	// demoted variable
	.shared .align 4 .f32 _ZZ14updateVelocityP8ParticlePifffiP17curandStateXORWOWE6best_y;
	ld.param.u64 	%rd3, [_Z14updateVelocityP8ParticlePifffiP17curandStateXORWOW_param_0];
	ld.param.u64 	%rd4, [_Z14updateVelocityP8ParticlePifffiP17curandStateXORWOW_param_1];
	ld.param.f32 	%f1, [_Z14updateVelocityP8ParticlePifffiP17curandStateXORWOW_param_2];
	ld.param.f32 	%f2, [_Z14updateVelocityP8ParticlePifffiP17curandStateXORWOW_param_3];
	ld.param.f32 	%f3, [_Z14updateVelocityP8ParticlePifffiP17curandStateXORWOW_param_4];
	ld.param.u32 	%r2, [_Z14updateVelocityP8ParticlePifffiP17curandStateXORWOW_param_5];
	ld.param.u64 	%rd2, [_Z14updateVelocityP8ParticlePifffiP17curandStateXORWOW_param_6];
	cvta.to.global.u64 	%rd1, %rd3;
	cvta.to.global.u64 	%rd5, %rd4;
	mov.u32 	%r3, %tid.x;
	mov.u32 	%r4, %ctaid.x;
	mov.u32 	%r5, %ntid.x;
	mad.lo.s32 	%r1, %r4, %r5, %r3;
	ld.global.u32 	%r6, [%rd5];
	mul.wide.s32 	%rd6, %r6, 28;
	add.s64 	%rd7, %rd1, %rd6;
	ld.global.f32 	%f4, [%rd7];
	st.shared.f32 	[_ZZ14updateVelocityP8ParticlePifffiP17curandStateXORWOWE6best_x], %f4;
	ld.global.f32 	%f5, [%rd7+4];
	st.shared.f32 	[_ZZ14updateVelocityP8ParticlePifffiP17curandStateXORWOWE6best_y], %f5;
	bar.sync 	0;
	setp.ge.s32 	%p1, %r1, %r2;
	@%p1 bra 	$L__BB2_2;
	cvta.to.global.u64 	%rd8, %rd2;
	ld.global.v2.u32 	{%r7, %r8}, [%rd8];
	shr.u32 	%r9, %r8, 2;
	xor.b32  	%r10, %r9, %r8;
	ld.global.v2.u32 	{%r11, %r12}, [%rd8+8];
	ld.global.v2.u32 	{%r13, %r14}, [%rd8+16];
	shl.b32 	%r15, %r14, 4;
	shl.b32 	%r16, %r10, 1;
	xor.b32  	%r17, %r16, %r15;
	xor.b32  	%r18, %r17, %r10;
	xor.b32  	%r19, %r18, %r14;
	add.s32 	%r20, %r7, %r19;
	add.s32 	%r21, %r20, 362437;
	cvt.rn.f32.u32 	%f6, %r21;
	fma.rn.f32 	%f7, %f6, 0f2F800000, 0f2F000000;
	shr.u32 	%r22, %r11, 2;
	xor.b32  	%r23, %r22, %r11;
	st.global.v2.u32 	[%rd8+8], {%r13, %r14};
	shl.b32 	%r24, %r19, 4;
	shl.b32 	%r25, %r23, 1;
	xor.b32  	%r26, %r25, %r24;
	xor.b32  	%r27, %r26, %r23;
	xor.b32  	%r28, %r27, %r19;
	st.global.v2.u32 	[%rd8+16], {%r19, %r28};
	add.s32 	%r29, %r7, 724874;
	st.global.v2.u32 	[%rd8], {%r29, %r12};
	add.s32 	%r30, %r28, %r29;
	cvt.rn.f32.u32 	%f8, %r30;
	fma.rn.f32 	%f9, %f8, 0f2F800000, 0f2F000000;
	mul.wide.s32 	%rd9, %r1, 28;
	add.s64 	%rd10, %rd1, %rd9;
	ld.global.f32 	%f10, [%rd10+16];
	mul.f32 	%f11, %f2, %f7;
	ld.global.f32 	%f12, [%rd10];
	ld.global.f32 	%f13, [%rd10+8];
	sub.f32 	%f14, %f12, %f13;
	mul.f32 	%f15, %f11, %f14;
	fma.rn.f32 	%f16, %f1, %f10, %f15;
	mul.f32 	%f17, %f3, %f9;
	ld.shared.f32 	%f18, [_ZZ14updateVelocityP8ParticlePifffiP17curandStateXORWOWE6best_x];
	sub.f32 	%f19, %f18, %f13;
	fma.rn.f32 	%f20, %f17, %f19, %f16;
	st.global.f32 	[%rd10+16], %f20;
	ld.global.f32 	%f21, [%rd10+20];
	ld.global.f32 	%f22, [%rd10+4];
	ld.global.f32 	%f23, [%rd10+12];
	sub.f32 	%f24, %f22, %f23;
	mul.f32 	%f25, %f11, %f24;
	fma.rn.f32 	%f26, %f1, %f21, %f25;
	ld.shared.f32 	%f27, [_ZZ14updateVelocityP8ParticlePifffiP17curandStateXORWOWE6best_y];
	sub.f32 	%f28, %f27, %f23;
	fma.rn.f32 	%f29, %f17, %f28, %f26;
	st.global.f32 	[%rd10+20], %f29;
$L__BB2_2:
	ret;

}
	// .globl	_Z14updatePositionP8Particlei
.visible .entry _Z14updatePositionP8Particlei(
	.param .u64 .ptr .align 1 _Z14updatePositionP8Particlei_param_0,
	.param .u32 _Z14updatePositionP8Particlei_param_1
)
{
	.reg .pred 	%p<29>;
	.reg .b32 	%r<40>;
	.reg .b32 	%f<9>;
	.reg .b64 	%rd<6>;
	.reg .b64 	%fd<37>;

	ld.param.u64 	%rd2, [_Z14updatePositionP8Particlei_param_0];
	ld.param.u32 	%r6, [_Z14updatePositionP8Particlei_param_1];
	mov.u32 	%r7, %tid.x;
	mov.u32 	%r8, %ctaid.x;
	mov.u32 	%r9, %ntid.x;
	mad.lo.s32 	%r1, %r8, %r9, %r7;
	setp.ge.s32 	%p1, %r1, %r6;
	@%p1 bra 	$L__BB3_17;
	cvta.to.global.u64 	%rd3, %rd2;
	mul.wide.s32 	%rd4, %r1, 28;
	add.s64 	%rd5, %rd3, %rd4;
	add.s64 	%rd1, %rd5, 8;
	ld.global.f32 	%f4, [%rd5+8];
	ld.global.f32 	%f5, [%rd5+16];
	add.f32 	%f1, %f4, %f5;
	st.global.f32 	[%rd5+8], %f1;
	ld.global.f32 	%f6, [%rd5+12];
	ld.global.f32 	%f7, [%rd5+20];
	add.f32 	%f2, %f6, %f7;
	st.global.f32 	[%rd5+12], %f2;
	cvt.f64.f32 	%fd1, %f1;
	{
	.reg .b32 %temp; 
	mov.b64 	{%temp, %r2}, %fd1;
	}
	mov.f64 	%fd17, 0d4000000000000000;
	{
	.reg .b32 %temp; 
	mov.b64 	{%temp, %r10}, %fd17;
	}
	and.b32  	%r4, %r10, 2146435072;
	setp.eq.s32 	%p2, %r4, 1062207488;
	abs.f64 	%fd2, %fd1;
	{ // callseq 0, 0
	.param .b64 param0;
	st.param.f64 	[param0], %fd2;
	.param .b64 retval0;
	call.uni (retval0), 
	__internal_accurate_pow, 
	(
	param0
	);
	ld.param.f64 	%fd18, [retval0];
	} // callseq 0
	setp.lt.s32 	%p3, %r2, 0;
	neg.f64 	%fd20, %fd18;
	selp.f64 	%fd21, %fd20, %fd18, %p2;
	selp.f64 	%fd34, %fd21, %fd18, %p3;
	setp.neu.f32 	%p4, %f1, 0f00000000;
	@%p4 bra 	$L__BB3_3;
	setp.eq.s32 	%p5, %r4, 1062207488;
	selp.b32 	%r11, %r2, 0, %p5;
	setp.lt.s32 	%p6, %r10, 0;
	or.b32  	%r12, %r11, 2146435072;
	selp.b32 	%r13, %r12, %r11, %p6;
	mov.b32 	%r14, 0;
	mov.b64 	%fd34, {%r14, %r13};
$L__BB3_3:
	add.f64 	%fd22, %fd1, 0d4000000000000000;
	{
	.reg .b32 %temp; 
	mov.b64 	{%temp, %r15}, %fd22;
	}
	and.b32  	%r16, %r15, 2146435072;
	setp.ne.s32 	%p7, %r16, 2146435072;
	@%p7 bra 	$L__BB3_8;
	setp.num.f32 	%p8, %f1, %f1;
	@%p8 bra 	$L__BB3_6;
	mov.f64 	%fd23, 0d4000000000000000;
	add.rn.f64 	%fd34, %fd1, %fd23;
	bra.uni 	$L__BB3_8;
$L__BB3_6:
	setp.neu.f64 	%p9, %fd2, 0d7FF0000000000000;
	@%p9 bra 	$L__BB3_8;
	setp.lt.s32 	%p10, %r2, 0;
	setp.eq.s32 	%p11, %r4, 1062207488;
	setp.lt.s32 	%p12, %r10, 0;
	selp.b32 	%r18, 0, 2146435072, %p12;
	and.b32  	%r19, %r10, 2147483647;
	setp.ne.s32 	%p13, %r19, 1071644672;
	or.b32  	%r20, %r18, -2147483648;
	selp.b32 	%r21, %r20, %r18, %p13;
	selp.b32 	%r22, %r21, %r18, %p11;
	selp.b32 	%r23, %r22, %r18, %p10;
	mov.b32 	%r24, 0;
	mov.b64 	%fd34, {%r24, %r23};
$L__BB3_8:
	setp.eq.s32 	%p14, %r4, 1062207488;
	cvt.f64.f32 	%fd9, %f2;
	{
	.reg .b32 %temp; 
	mov.b64 	{%temp, %r5}, %fd9;
	}
	abs.f64 	%fd10, %fd9;
	{ // callseq 1, 0
	.param .b64 param0;
	st.param.f64 	[param0], %fd10;
	.param .b64 retval0;
	call.uni (retval0), 
	__internal_accurate_pow, 
	(
	param0
	);
	ld.param.f64 	%fd24, [retval0];
	} // callseq 1
	setp.lt.s32 	%p15, %r5, 0;
	neg.f64 	%fd26, %fd24;
	selp.f64 	%fd27, %fd26, %fd24, %p14;
	selp.f64 	%fd36, %fd27, %fd24, %p15;
	setp.neu.f32 	%p16, %f2, 0f00000000;
	@%p16 bra 	$L__BB3_10;
	setp.eq.s32 	%p17, %r4, 1062207488;
	selp.b32 	%r26, %r5, 0, %p17;
	setp.lt.s32 	%p18, %r10, 0;
	or.b32  	%r27, %r26, 2146435072;
	selp.b32 	%r28, %r27, %r26, %p18;
	mov.b32 	%r29, 0;
	mov.b64 	%fd36, {%r29, %r28};
$L__BB3_10:
	add.f64 	%fd28, %fd9, 0d4000000000000000;
	{
	.reg .b32 %temp; 
	mov.b64 	{%temp, %r30}, %fd28;
	}
	and.b32  	%r31, %r30, 2146435072;
	setp.ne.s32 	%p19, %r31, 2146435072;
	@%p19 bra 	$L__BB3_15;
	setp.num.f32 	%p20, %f2, %f2;
	@%p20 bra 	$L__BB3_13;
	mov.f64 	%fd29, 0d4000000000000000;
	add.rn.f64 	%fd36, %fd9, %fd29;
	bra.uni 	$L__BB3_15;
$L__BB3_13:
	setp.neu.f64 	%p21, %fd10, 0d7FF0000000000000;
	@%p21 bra 	$L__BB3_15;
	setp.lt.s32 	%p22, %r5, 0;
	setp.eq.s32 	%p23, %r4, 1062207488;
	setp.lt.s32 	%p24, %r10, 0;
	selp.b32 	%r33, 0, 2146435072, %p24;
	and.b32  	%r34, %r10, 2147483647;
	setp.ne.s32 	%p25, %r34, 1071644672;
	or.b32  	%r35, %r33, -2147483648;
	selp.b32 	%r36, %r35, %r33, %p25;
	selp.b32 	%r37, %r36, %r33, %p23;
	selp.b32 	%r38, %r37, %r33, %p22;
	mov.b32 	%r39, 0;
	mov.b64 	%fd36, {%r39, %r38};
$L__BB3_15:
	setp.eq.f32 	%p26, %f2, 0f3F800000;
	selp.f64 	%fd30, 0d3FF0000000000000, %fd36, %p26;
	setp.eq.f32 	%p27, %f1, 0f3F800000;
	selp.f64 	%fd31, 0d3FF0000000000000, %fd34, %p27;
	add.f64 	%fd32, %fd31, %fd30;
	cvt.rn.f32.f64 	%f3, %fd32;
	ld.global.f32 	%f8, [%rd1+16];
	setp.leu.f32 	%p28, %f8, %f3;
	@%p28 bra 	$L__BB3_17;
	st.global.f32 	[%rd1+16], %f3;
	st.global.f32 	[%rd1+-8], %f1;
	st.global.f32 	[%rd1+-4], %f2;
$L__BB3_17:
	ret;

}
.func  (.param .b64 func_retval0) __internal_accurate_pow(
	.param .b64 __internal_accurate_pow_param_0
)
{
	.reg .pred 	%p<8>;
	.reg .b32 	%r<49>;
	.reg .b32 	%f<3>;
	.reg .b64 	%fd<109>;

	ld.param.f64 	%fd10, [__internal_accurate_pow_param_0];
	{
	.reg .b32 %temp; 
	mov.b64 	{%temp, %r46}, %fd10;
	}
	{
	.reg .b32 %temp; 
	mov.b64 	{%r45, %temp}, %fd10;
	}
	shr.u32 	%r47, %r46, 20;
	setp.gt.u32 	%p1, %r46, 1048575;
	@%p1 bra 	$L__BB4_2;
	mul.f64 	%fd11, %fd10, 0d4350000000000000;
	{
	.reg .b32 %temp; 
	mov.b64 	{%temp, %r46}, %fd11;
	}
	{
	.reg .b32 %temp; 
	mov.b64 	{%r45, %temp}, %fd11;
	}
	shr.u32 	%r16, %r46, 20;
	add.s32 	%r47, %r16, -54;
$L__BB4_2:
	add.s32 	%r48, %r47, -1023;
	and.b32  	%r17, %r46, -2146435073;
	or.b32  	%r18, %r17, 1072693248;
	mov.b64 	%fd107, {%r45, %r18};
	setp.lt.u32 	%p2, %r18, 1073127583;
	@%p2 bra 	$L__BB4_4;
	{
	.reg .b32 %temp; 
	mov.b64 	{%r19, %temp}, %fd107;
	}
	{
	.reg .b32 %temp; 
	mov.b64 	{%temp, %r20}, %fd107;
	}
	add.s32 	%r21, %r20, -1048576;
	mov.b64 	%fd107, {%r19, %r21};
	add.s32 	%r48, %r47, -1022;
$L__BB4_4:
	add.f64 	%fd12, %fd107, 0dBFF0000000000000;
	add.f64 	%fd13, %fd107, 0d3FF0000000000000;
	rcp.approx.ftz.f64 	%fd14, %fd13;
	neg.f64 	%fd15, %fd13;
	fma.rn.f64 	%fd16, %fd15, %fd14, 0d3FF0000000000000;
	fma.rn.f64 	%fd17, %fd16, %fd16, %fd16;
	fma.rn.f64 	%fd18, %fd17, %fd14, %fd14;
	mul.f64 	%fd19, %fd12, %fd18;
	fma.rn.f64 	%fd20, %fd12, %fd18, %fd19;
	mul.f64 	%fd21, %fd20, %fd20;
	fma.rn.f64 	%fd22, %fd21, 0d3EB0F5FF7D2CAFE2, 0d3ED0F5D241AD3B5A;
	fma.rn.f64 	%fd23, %fd22, %fd21, 0d3EF3B20A75488A3F;
	fma.rn.f64 	%fd24, %fd23, %fd21, 0d3F1745CDE4FAECD5;
	fma.rn.f64 	%fd25, %fd24, %fd21, 0d3F3C71C7258A578B;
	fma.rn.f64 	%fd26, %fd25, %fd21, 0d3F6249249242B910;
	fma.rn.f64 	%fd27, %fd26, %fd21, 0d3F89999999999DFB;
	sub.f64 	%fd28, %fd12, %fd20;
	add.f64 	%fd29, %fd28, %fd28;
	neg.f64 	%fd30, %fd20;
	fma.rn.f64 	%fd31, %fd30, %fd12, %fd29;
	mul.f64 	%fd32, %fd18, %fd31;
	fma.rn.f64 	%fd33, %fd21, %fd27, 0d3FB5555555555555;
	mov.f64 	%fd34, 0d3FB5555555555555;
	sub.f64 	%fd35, %fd34, %fd33;
	fma.rn.f64 	%fd36, %fd21, %fd27, %fd35;
	add.f64 	%fd37, %fd36, 0dBC46A4CB00B9E7B0;
	add.f64 	%fd38, %fd33, %fd37;
	sub.f64 	%fd39, %fd33, %fd38;
	add.f64 	%fd40, %fd37, %fd39;
	mul.rn.f64 	%fd41, %fd20, %fd20;
	neg.f64 	%fd42, %fd41;
	fma.rn.f64 	%fd43, %fd20, %fd20, %fd42;
	{
	.reg .b32 %temp; 
	mov.b64 	{%r22, %temp}, %fd32;
	}
	{
	.reg .b32 %temp; 
	mov.b64 	{%temp, %r23}, %fd32;
	}
	add.s32 	%r24, %r23, 1048576;
	mov.b64 	%fd44, {%r22, %r24};
	fma.rn.f64 	%fd45, %fd20, %fd44, %fd43;
	mul.rn.f64 	%fd46, %fd41, %fd20;
	neg.f64 	%fd47, %fd46;
	fma.rn.f64 	%fd48, %fd41, %fd20, %fd47;
	fma.rn.f64 	%fd49, %fd41, %fd32, %fd48;
	fma.rn.f64 	%fd50, %fd45, %fd20, %fd49;
	mul.rn.f64 	%fd51, %fd38, %fd46;
	neg.f64 	%fd52, %fd51;
	fma.rn.f64 	%fd53, %fd38, %fd46, %fd52;
	fma.rn.f64 	%fd54, %fd38, %fd50, %fd53;
	fma.rn.f64 	%fd55, %fd40, %fd46, %fd54;
	add.f64 	%fd56, %fd51, %fd55;
	sub.f64 	%fd57, %fd51, %fd56;
	add.f64 	%fd58, %fd55, %fd57;
	add.f64 	%fd59, %fd20, %fd56;
	sub.f64 	%fd60, %fd20, %fd59;
	add.f64 	%fd61, %fd56, %fd60;
	add.f64 	%fd62, %fd58, %fd61;
	add.f64 	%fd63, %fd32, %fd62;
	add.f64 	%fd64, %fd59, %fd63;
	sub.f64 	%fd65, %fd59, %fd64;
	add.f64 	%fd66, %fd63, %fd65;
	xor.b32  	%r25, %r48, -2147483648;
	mov.b32 	%r26, 1127219200;
	mov.b64 	%fd67, {%r25, %r26};
	mov.b32 	%r27, -2147483648;
	mov.b64 	%fd68, {%r27, %r26};
	sub.f64 	%fd69, %fd67, %fd68;
	fma.rn.f64 	%fd70, %fd69, 0d3FE62E42FEFA39EF, %fd64;
	fma.rn.f64 	%fd71, %fd69, 0dBFE62E42FEFA39EF, %fd70;
	sub.f64 	%fd72, %fd71, %fd64;
	sub.f64 	%fd73, %fd66, %fd72;
	fma.rn.f64 	%fd74, %fd69, 0d3C7ABC9E3B39803F, %fd73;
	add.f64 	%fd75, %fd70, %fd74;
	sub.f64 	%fd76, %fd70, %fd75;
	add.f64 	%fd77, %fd74, %fd76;
	mov.f64 	%fd78, 0d4000000000000000;
	{
	.reg .b32 %temp; 
	mov.b64 	{%temp, %r28}, %fd78;
	}
	{
	.reg .b32 %temp; 
	mov.b64 	{%r29, %temp}, %fd78;
	}
	shl.b32 	%r30, %r28, 1;
	setp.gt.u32 	%p3, %r30, -33554433;
	and.b32  	%r31, %r28, -15728641;
	selp.b32 	%r32, %r31, %r28, %p3;
	mov.b64 	%fd79, {%r29, %r32};
	mul.rn.f64 	%fd80, %fd75, %fd79;
	neg.f64 	%fd81, %fd80;
	fma.rn.f64 	%fd82, %fd75, %fd79, %fd81;
	fma.rn.f64 	%fd83, %fd77, %fd79, %fd82;
	add.f64 	%fd4, %fd80, %fd83;
	sub.f64 	%fd84, %fd80, %fd4;
	add.f64 	%fd5, %fd83, %fd84;
	fma.rn.f64 	%fd85, %fd4, 0d3FF71547652B82FE, 0d4338000000000000;
	{
	.reg .b32 %temp; 
	mov.b64 	{%r13, %temp}, %fd85;
	}
	mov.f64 	%fd86, 0dC338000000000000;
	add.rn.f64 	%fd87, %fd85, %fd86;
	fma.rn.f64 	%fd88, %fd87, 0dBFE62E42FEFA39EF, %fd4;
	fma.rn.f64 	%fd89, %fd87, 0dBC7ABC9E3B39803F, %fd88;
	fma.rn.f64 	%fd90, %fd89, 0d3E5ADE1569CE2BDF, 0d3E928AF3FCA213EA;
	fma.rn.f64 	%fd91, %fd90, %fd89, 0d3EC71DEE62401315;
	fma.rn.f64 	%fd92, %fd91, %fd89, 0d3EFA01997C89EB71;
	fma.rn.f64 	%fd93, %fd92, %fd89, 0d3F2A01A014761F65;
	fma.rn.f64 	%fd94, %fd93, %fd89, 0d3F56C16C1852B7AF;
	fma.rn.f64 	%fd95, %fd94, %fd89, 0d3F81111111122322;
	fma.rn.f64 	%fd96, %fd95, %fd89, 0d3FA55555555502A1;
	fma.rn.f64 	%fd97, %fd96, %fd89, 0d3FC5555555555511;
	fma.rn.f64 	%fd98, %fd97, %fd89, 0d3FE000000000000B;
	fma.rn.f64 	%fd99, %fd98, %fd89, 0d3FF0000000000000;
	fma.rn.f64 	%fd100, %fd99, %fd89, 0d3FF0000000000000;
	{
	.reg .b32 %temp; 
	mov.b64 	{%r14, %temp}, %fd100;
	}
	{
	.reg .b32 %temp; 
	mov.b64 	{%temp, %r15}, %fd100;
	}
	shl.b32 	%r33, %r13, 20;
	add.s32 	%r34, %r33, %r15;
	mov.b64 	%fd108, {%r14, %r34};
	{
	.reg .b32 %temp; 
	mov.b64 	{%temp, %r35}, %fd4;
	}
	mov.b32 	%f2, %r35;
	abs.f32 	%f1, %f2;
	setp.lt.f32 	%p4, %f1, 0f4086232B;
	@%p4 bra 	$L__BB4_7;
	setp.lt.f64 	%p5, %fd4, 0d0000000000000000;
	add.f64 	%fd101, %fd4, 0d7FF0000000000000;
	selp.f64 	%fd108, 0d0000000000000000, %fd101, %p5;
	setp.geu.f32 	%p6, %f1, 0f40874800;
	@%p6 bra 	$L__BB4_7;
	shr.u32 	%r36, %r13, 31;
	add.s32 	%r37, %r13, %r36;
	shr.s32 	%r38, %r37, 1;
	shl.b32 	%r39, %r38, 20;
	add.s32 	%r40, %r15, %r39;
	mov.b64 	%fd102, {%r14, %r40};
	sub.s32 	%r41, %r13, %r38;
	shl.b32 	%r42, %r41, 20;
	add.s32 	%r43, %r42, 1072693248;
	mov.b32 	%r44, 0;
	mov.b64 	%fd103, {%r44, %r43};
	mul.f64 	%fd108, %fd103, %fd102;
$L__BB4_7:
	abs.f64 	%fd104, %fd108;
	setp.eq.f64 	%p7, %fd104, 0d7FF0000000000000;
	fma.rn.f64 	%fd105, %fd108, %fd5, %fd108;
	selp.f64 	%fd106, %fd108, %fd105, %p7;
	st.param.f64 	[func_retval0], %fd106;
	ret;

}


// ===== COMPILED SASS (sm_100) =====

	.target	sm_100

	.elftype	@"ET_EXEC"


//--------------------- .note.nv.tkinfo           --------------------------
	.section	.note.nv.tkinfo,"",@"SHT_NOTE"
	.sectionflags	@"SHF_NOTE_NV_TKINFO"
	.tkinfo
        /*0018*/ 	.word	0x00000002
        /*0030*/ 	.string	""
        /*0030*/ 	.string	"ptxas"
        /*0030*/ 	.string	"Cuda compilation tools, release 13.0, V13.0.88"
        /*0030*/ 	.string	"Build cuda_13.0.r13.0/compiler.36424714_0"
        /*0030*/ 	.string	"-arch sm_100 -m 64 "



//--------------------- .note.nv.cuinfo           --------------------------
	.section	.note.nv.cuinfo,"",@"SHT_NOTE"
	.sectionflags	@"SHF_NOTE_NV_CUINFO"
        /*0018*/ 	.short	0x0002
        /*001a*/ 	.short	0x0064
        /*001c*/ 	.short	0x0082
	.zero		2


//--------------------- .nv.info                  --------------------------
	.section	.nv.info,"",@"SHT_CUDA_INFO"
	.align	4


	//----- nvinfo : EIATTR_REGCOUNT
	.align		4
        /*0000*/ 	.byte	0x04, 0x2f
        /*0002*/ 	.short	(.L_10 - .L_9)
	.align		4
.L_9:
        /*0004*/ 	.word	index@(_Z11init_kernelP17curandStateXORWOWl)
        /*0008*/ 	.word	0x00000020


	//----- nvinfo : EIATTR_FRAME_SIZE
	.align		4
.L_10:
        /*000c*/ 	.byte	0x04, 0x11
        /*000e*/ 	.short	(.L_12 - .L_11)
	.align		4
.L_11:
        /*0010*/ 	.word	index@(_Z11init_kernelP17curandStateXORWOWl)
        /*0014*/ 	.word	0x00000000


	//----- nvinfo : EIATTR_REGCOUNT
	.align		4
.L_12:
        /*0018*/ 	.byte	0x04, 0x2f
        /*001a*/ 	.short	(.L_14 - .L_13)
	.align		4
.L_13:
        /*001c*/ 	.word	index@(_Z19updateTeamBestIndexP8ParticlePfPii)
        /*0020*/ 	.word	0x0000000c


	//----- nvinfo : EIATTR_FRAME_SIZE
	.align		4
.L_14:
        /*0024*/ 	.byte	0x04, 0x11
        /*0026*/ 	.short	(.L_16 - .L_15)
	.align		4
.L_15:
        /*0028*/ 	.word	index@(_Z19updateTeamBestIndexP8ParticlePfPii)
        /*002c*/ 	.word	0x00000000


	//----- nvinfo : EIATTR_REGCOUNT
	.align		4
.L_16:
        /*0030*/ 	.byte	0x04, 0x2f
        /*0032*/ 	.short	(.L_18 - .L_17)
	.align		4
.L_17:
        /*0034*/ 	.word	index@(_Z14updateVelocityP8ParticlePifffiP17curandStateXORWOW)
        /*0038*/ 	.word	0x00000016


	//----- nvinfo : EIATTR_FRAME_SIZE
	.align		4
.L_18:
        /*003c*/ 	.byte	0x04, 0x11
        /*003e*/ 	.short	(.L_20 - .L_19)
	.align		4
.L_19:
        /*0040*/ 	.word	index@(_Z14updateVelocityP8ParticlePifffiP17curandStateXORWOW)
        /*0044*/ 	.word	0x00000000


	//----- nvinfo : EIATTR_REGCOUNT
	.align		4
.L_20:
        /*0048*/ 	.byte	0x04, 0x2f
        /*004a*/ 	.short	(.L_22 - .L_21)
	.align		4
.L_21:
        /*004c*/ 	.word	index@(_Z14updatePositionP8Particlei)
        /*0050*/ 	.word	0x00000020


	//----- nvinfo : EIATTR_FRAME_SIZE
	.align		4
.L_22:
        /*0054*/ 	.byte	0x04, 0x11
        /*0056*/ 	.short	(.L_24 - .L_23)
	.align		4
.L_23:
        /*0058*/ 	.word	index@($_Z14updatePositionP8Particlei$__internal_accurate_pow)
        /*005c*/ 	.word	0x00000000


	//----- nvinfo : EIATTR_FRAME_SIZE
	.align		4
.L_24:
        /*0060*/ 	.byte	0x04, 0x11
        /*0062*/ 	.short	(.L_26 - .L_25)
	.align		4
.L_25:
        /*0064*/ 	.word	index@(_Z14updatePositionP8Particlei)
        /*0068*/ 	.word	0x00000000


	//----- nvinfo : EIATTR_MIN_STACK_SIZE
	.align		4
.L_26:
        /*006c*/ 	.byte	0x04, 0x12
        /*006e*/ 	.short	(.L_28 - .L_27)
	.align		4
.L_27:
        /*0070*/ 	.word	index@(_Z14updatePositionP8Particlei)
        /*0074*/ 	.word	0x00000000


	//----- nvinfo : EIATTR_MIN_STACK_SIZE
	.align		4
.L_28:
        /*0078*/ 	.byte	0x04, 0x12
        /*007a*/ 	.short	(.L_30 - .L_29)
	.align		4
.L_29:
        /*007c*/ 	.word	index@(_Z14updateVelocityP8ParticlePifffiP17curandStateXORWOW)
        /*0080*/ 	.word	0x00000000


	//----- nvinfo : EIATTR_MIN_STACK_SIZE
	.align		4
.L_30:
        /*0084*/ 	.byte	0x04, 0x12
        /*0086*/ 	.short	(.L_32 - .L_31)
	.align		4
.L_31:
        /*0088*/ 	.word	index@(_Z19updateTeamBestIndexP8ParticlePfPii)
        /*008c*/ 	.word	0x00000000


	//----- nvinfo : EIATTR_MIN_STACK_SIZE
	.align		4
.L_32:
        /*0090*/ 	.byte	0x04, 0x12
        /*0092*/ 	.short	(.L_34 - .L_33)
	.align		4
.L_33:
        /*0094*/ 	.word	index@(_Z11init_kernelP17curandStateXORWOWl)
        /*0098*/ 	.word	0x00000000
.L_34:


//--------------------- .nv.compat                --------------------------
	.section	.nv.compat,"",@"SHT_CUDA_COMPAT_INFO"
	.align	4
        /*0000*/ 	.byte	0x02, 0x09, 0x00, 0x00, 0x02, 0x02, 0x01, 0x00, 0x02, 0x05, 0x05, 0x00, 0x03, 0x07, 0x01, 0x01
        /*0010*/ 	.byte	0x02, 0x03, 0x00, 0x00, 0x02, 0x06, 0x01, 0x00, 0x04, 0x0b, 0x08, 0x00, 0x01, 0x00, 0x00, 0x00
        /*0020*/ 	.byte	0x00, 0x00, 0x00, 0x00


//--------------------- .nv.info._Z14updatePositionP8Particlei --------------------------
	.section	.nv.info._Z14updatePositionP8Particlei,"",@"SHT_CUDA_INFO"
	.sectionflags	@""
	.align	4


	//----- nvinfo : EIATTR_CUDA_API_VERSION
	.align		4
        /*0000*/ 	.byte	0x04, 0x37
        /*0002*/ 	.short	(.L_36 - .L_35)
.L_35:
        /*0004*/ 	.word	0x00000082


	//----- nvinfo : EIATTR_KPARAM_INFO
	.align		4
.L_36:
        /*0008*/ 	.byte	0x04, 0x17
        /*000a*/ 	.short	(.L_38 - .L_37)
.L_37:
        /*000c*/ 	.word	0x00000000
        /*0010*/ 	.short	0x0001
        /*0012*/ 	.short	0x0008
        /*0014*/ 	.byte	0x00, 0xf0, 0x11, 0x00


	//----- nvinfo : EIATTR_KPARAM_INFO
	.align		4
.L_38:
        /*0018*/ 	.byte	0x04, 0x17
        /*001a*/ 	.short	(.L_40 - .L_39)
.L_39:
        /*001c*/ 	.word	0x00000000
        /*0020*/ 	.short	0x0000
        /*0022*/ 	.short	0x0000
        /*0024*/ 	.byte	0x00, 0xf5, 0x21, 0x00


	//----- nvinfo : EIATTR_SPARSE_MMA_MASK
	.align		4
.L_40:
        /*0028*/ 	.byte	0x03, 0x50
        /*002a*/ 	.short	0x0000


	//----- nvinfo : EIATTR_MAXREG_COUNT
	.align		4
        /*002c*/ 	.byte	0x03, 0x1b
        /*002e*/ 	.short	0x00ff


	//----- nvinfo : EIATTR_MERCURY_ISA_VERSION
	.align		4
        /*0030*/ 	.byte	0x03, 0x5f
        /*0032*/ 	.short	0x0101


	//----- nvinfo : EIATTR_VRC_CTA_INIT_COUNT
	.align		4
        /*0034*/ 	.byte	0x02, 0x4a
	.zero		1
	.zero		1


	//----- nvinfo : EIATTR_EXIT_INSTR_OFFSETS
	.align		4
        /*0038*/ 	.byte	0x04, 0x1c
        /*003a*/ 	.short	(.L_42 - .L_41)


	//   ....[0]....
.L_41:
        /*003c*/ 	.word	0x00000070


	//   ....[1]....
        /*0040*/ 	.word	0x00000470


	//   ....[2]....
        /*0044*/ 	.word	0x000004b0


	//----- nvinfo : EIATTR_CRS_STACK_SIZE
	.align		4
.L_42:
        /*0048*/ 	.byte	0x04, 0x1e
        /*004a*/ 	.short	(.L_44 - .L_43)
.L_43:
        /*004c*/ 	.word	0x00000000


	//----- nvinfo : EIATTR_CBANK_PARAM_SIZE
	.align		4
.L_44:
        /*0050*/ 	.byte	0x03, 0x19
        /*0052*/ 	.short	0x000c


	//----- nvinfo : EIATTR_PARAM_CBANK
	.align		4
        /*0054*/ 	.byte	0x04, 0x0a
        /*0056*/ 	.short	(.L_46 - .L_45)
	.align		4
.L_45:
        /*0058*/ 	.word	index@(.nv.constant0._Z14updatePositionP8Particlei)
        /*005c*/ 	.short	0x0380
        /*005e*/ 	.short	0x000c


	//----- nvinfo : EIATTR_SW_WAR
	.align		4
.L_46:
        /*0060*/ 	.byte	0x04, 0x36
        /*0062*/ 	.short	(.L_48 - .L_47)
.L_47:
        /*0064*/ 	.word	0x00000008
.L_48:


//--------------------- .nv.info._Z14updateVelocityP8ParticlePifffiP17curandStateXORWOW --------------------------
	.section	.nv.info._Z14updateVelocityP8ParticlePifffiP17curandStateXORWOW,"",@"SHT_CUDA_INFO"
	.sectionflags	@""
	.align	4


	//----- nvinfo : EIATTR_CUDA_API_VERSION
	.align		4
        /*0000*/ 	.byte	0x04, 0x37
        /*0002*/ 	.short	(.L_50 - .L_49)
.L_49:
        /*0004*/ 	.word	0x00000082


	//----- nvinfo : EIATTR_KPARAM_INFO
	.align		4
.L_50:
        /*0008*/ 	.byte	0x04, 0x17
        /*000a*/ 	.short	(.L_52 - .L_51)
.L_51:
        /*000c*/ 	.word	0x00000000
        /*0010*/ 	.short	0x0006
        /*0012*/ 	.short	0x0020
        /*0014*/ 	.byte	0x00, 0xf5, 0x21, 0x00


	//----- nvinfo : EIATTR_KPARAM_INFO
	.align		4
.L_52:
        /*0018*/ 	.byte	0x04, 0x17
        /*001a*/ 	.short	(.L_54 - .L_53)
.L_53:
        /*001c*/ 	.word	0x00000000
        /*0020*/ 	.short	0x0005
        /*0022*/ 	.short	0x001c
        /*0024*/ 	.byte	0x00, 0xf0, 0x11, 0x00


	//----- nvinfo : EIATTR_KPARAM_INFO
	.align		4
.L_54:
        /*0028*/ 	.byte	0x04, 0x17
        /*002a*/ 	.short	(.L_56 - .L_55)
.L_55:
        /*002c*/ 	.word	0x00000000
        /*0030*/ 	.short	0x0004
        /*0032*/ 	.short	0x0018
        /*0034*/ 	.byte	0x00, 0xf0, 0x11, 0x00


	//----- nvinfo : EIATTR_KPARAM_INFO
	.align		4
.L_56:
        /*0038*/ 	.byte	0x04, 0x17
        /*003a*/ 	.short	(.L_58 - .L_57)
.L_57:
        /*003c*/ 	.word	0x00000000
        /*0040*/ 	.short	0x0003
        /*0042*/ 	.short	0x0014
        /*0044*/ 	.byte	0x00, 0xf0, 0x11, 0x00


	//----- nvinfo : EIATTR_KPARAM_INFO
	.align		4
.L_58:
        /*0048*/ 	.byte	0x04, 0x17
        /*004a*/ 	.short	(.L_60 - .L_59)
.L_59:
        /*004c*/ 	.word	0x00000000
        /*0050*/ 	.short	0x0002
        /*0052*/ 	.short	0x0010
        /*0054*/ 	.byte	0x00, 0xf0, 0x11, 0x00


	//----- nvinfo : EIATTR_KPARAM_INFO
	.align		4
.L_60:
        /*0058*/ 	.byte	0x04, 0x17
        /*005a*/ 	.short	(.L_62 - .L_61)
.L_61:
        /*005c*/ 	.word	0x00000000
        /*0060*/ 	.short	0x0001
        /*0062*/ 	.short	0x0008
        /*0064*/ 	.byte	0x00, 0xf5, 0x21, 0x00


	//----- nvinfo : EIATTR_KPARAM_INFO
	.align		4
.L_62:
        /*0068*/ 	.byte	0x04, 0x17
        /*006a*/ 	.short	(.L_64 - .L_63)
.L_63:
        /*006c*/ 	.word	0x00000000
        /*0070*/ 	.short	0x0000
        /*0072*/ 	.short	0x0000
        /*0074*/ 	.byte	0x00, 0xf5, 0x21, 0x00


	//----- nvinfo : EIATTR_SPARSE_MMA_MASK
	.align		4
.L_64:
        /*0078*/ 	.byte	0x03, 0x50
        /*007a*/ 	.short	0x0000


	//----- nvinfo : EIATTR_MAXREG_COUNT
	.align		4
        /*007c*/ 	.byte	0x03, 0x1b
        /*007e*/ 	.short	0x00ff


	//----- nvinfo : EIATTR_NUM_BARRIERS
	.align		4
        /*0080*/ 	.byte	0x02, 0x4c
        /*0082*/ 	.byte	0x01
	.zero		1


	//----- nvinfo : EIATTR_MERCURY_ISA_VERSION
	.align		4
        /*0084*/ 	.byte	0x03, 0x5f
        /*0086*/ 	.short	0x0101


	//----- nvinfo : EIATTR_VRC_CTA_INIT_COUNT
	.align		4
        /*0088*/ 	.byte	0x02, 0x4a
	.zero		1
	.zero		1


	//----- nvinfo : EIATTR_EXIT_INSTR_OFFSETS
	.align		4
        /*008c*/ 	.byte	0x04, 0x1c
        /*008e*/ 	.short	(.L_66 - .L_65)


	//   ....[0]....
.L_65:
        /*0090*/ 	.word	0x00000130


	//   ....[1]....
        /*0094*/ 	.word	0x00000480


	//----- nvinfo : EIATTR_CBANK_PARAM_SIZE
	.align		4
.L_66:
        /*0098*/ 	.byte	0x03, 0x19
        /*009a*/ 	.short	0x0028


	//----- nvinfo : EIATTR_PARAM_CBANK
	.align		4
        /*009c*/ 	.byte	0x04, 0x0a
        /*009e*/ 	.short	(.L_68 - .L_67)
	.align		4
.L_67:
        /*00a0*/ 	.word	index@(.nv.constant0._Z14updateVelocityP8ParticlePifffiP17curandStateXORWOW)
        /*00a4*/ 	.short	0x0380
        /*00a6*/ 	.short	0x0028


	//----- nvinfo : EIATTR_SW_WAR
	.align		4
.L_68:
        /*00a8*/ 	.byte	0x04, 0x36
        /*00aa*/ 	.short	(.L_70 - .L_69)
.L_69:
        /*00ac*/ 	.word	0x00000008
.L_70:


//--------------------- .nv.info._Z19updateTeamBestIndexP8ParticlePfPii --------------------------
	.section	.nv.info._Z19updateTeamBestIndexP8ParticlePfPii,"",@"SHT_CUDA_INFO"
	.sectionflags	@""
	.align	4


	//----- nvinfo : EIATTR_CUDA_API_VERSION
	.align		4
        /*0000*/ 	.byte	0x04, 0x37
        /*0002*/ 	.short	(.L_72 - .L_71)
.L_71:
        /*0004*/ 	.word	0x00000082


	//----- nvinfo : EIATTR_KPARAM_INFO
	.align		4
.L_72:
        /*0008*/ 	.byte	0x04, 0x17
        /*000a*/ 	.short	(.L_74 - .L_73)
.L_73:
        /*000c*/ 	.word	0x00000000
        /*0010*/ 	.short	0x0003
        /*0012*/ 	.short	0x0018
        /*0014*/ 	.byte	0x00, 0xf0, 0x11, 0x00


	//----- nvinfo : EIATTR_KPARAM_INFO
	.align		4
.L_74:
        /*0018*/ 	.byte	0x04, 0x17
        /*001a*/ 	.short	(.L_76 - .L_75)
.L_75:
        /*001c*/ 	.word	0x00000000
        /*0020*/ 	.short	0x0002
        /*0022*/ 	.short	0x0010
        /*0024*/ 	.byte	0x00, 0xf5, 0x21, 0x00


	//----- nvinfo : EIATTR_KPARAM_INFO
	.align		4
.L_76:
        /*0028*/ 	.byte	0x04, 0x17
        /*002a*/ 	.short	(.L_78 - .L_77)
.L_77:
        /*002c*/ 	.word	0x00000000
        /*0030*/ 	.short	0x0001
        /*0032*/ 	.short	0x0008
        /*0034*/ 	.byte	0x00, 0xf5, 0x21, 0x00


	//----- nvinfo : EIATTR_KPARAM_INFO
	.align		4
.L_78:
        /*0038*/ 	.byte	0x04, 0x17
        /*003a*/ 	.short	(.L_80 - .L_79)
.L_79:
        /*003c*/ 	.word	0x00000000
        /*0040*/ 	.short	0x0000
        /*0042*/ 	.short	0x0000
        /*0044*/ 	.byte	0x00, 0xf5, 0x21, 0x00


	//----- nvinfo : EIATTR_SPARSE_MMA_MASK
	.align		4
.L_80:
        /*0048*/ 	.byte	0x03, 0x50
        /*004a*/ 	.short	0x0000


	//----- nvinfo : EIATTR_MAXREG_COUNT
	.align		4
        /*004c*/ 	.byte	0x03, 0x1b
        /*004e*/ 	.short	0x00ff


	//----- nvinfo : EIATTR_NUM_BARRIERS
	.align		4
        /*0050*/ 	.byte	0x02, 0x4c
        /*0052*/ 	.byte	0x01
	.zero		1


	//----- nvinfo : EIATTR_MERCURY_ISA_VERSION
	.align		4
        /*0054*/ 	.byte	0x03, 0x5f
        /*0056*/ 	.short	0x0101


	//----- nvinfo : EIATTR_VRC_CTA_INIT_COUNT
	.align		4
        /*0058*/ 	.byte	0x02, 0x4a
	.zero		1
	.zero		1


	//----- nvinfo : EIATTR_EXIT_INSTR_OFFSETS
	.align		4
        /*005c*/ 	.byte	0x04, 0x1c
        /*005e*/ 	.short	(.L_82 - .L_81)


	//   ....[0]....
.L_81:
        /*0060*/ 	.word	0x00000210


	//----- nvinfo : EIATTR_CRS_STACK_SIZE
	.align		4
.L_82:
        /*0064*/ 	.byte	0x04, 0x1e
        /*0066*/ 	.short	(.L_84 - .L_83)
.L_83:
        /*0068*/ 	.word	0x00000000


	//----- nvinfo : EIATTR_CBANK_PARAM_SIZE
	.align		4
.L_84:
        /*006c*/ 	.byte	0x03, 0x19
        /*006e*/ 	.short	0x001c


	//----- nvinfo : EIATTR_PARAM_CBANK
	.align		4
        /*0070*/ 	.byte	0x04, 0x0a
        /*0072*/ 	.short	(.L_86 - .L_85)
	.align		4
.L_85:
        /*0074*/ 	.word	index@(.nv.constant0._Z19updateTeamBestIndexP8ParticlePfPii)
        /*0078*/ 	.short	0x0380
        /*007a*/ 	.short	0x001c


	//----- nvinfo : EIATTR_SW_WAR
	.align		4
.L_86:
        /*007c*/ 	.byte	0x04, 0x36
        /*007e*/ 	.short	(.L_88 - .L_87)
.L_87:
        /*0080*/ 	.word	0x00000008
.L_88:


//--------------------- .nv.info._Z11init_kernelP17curandStateXORWOWl --------------------------
	.section	.nv.info._Z11init_kernelP17curandStateXORWOWl,"",@"SHT_CUDA_INFO"
	.sectionflags	@""
	.align	4


	//----- nvinfo : EIATTR_CUDA_API_VERSION
	.align		4
        /*0000*/ 	.byte	0x04, 0x37
        /*0002*/ 	.short	(.L_90 - .L_89)
.L_89:
        /*0004*/ 	.word	0x00000082


	//----- nvinfo : EIATTR_KPARAM_INFO
	.align		4
.L_90:
        /*0008*/ 	.byte	0x04, 0x17
        /*000a*/ 	.short	(.L_92 - .L_91)
.L_91:
        /*000c*/ 	.word	0x00000000
        /*0010*/ 	.short	0x0001
        /*0012*/ 	.short	0x0008
        /*0014*/ 	.byte	0x00, 0xf0, 0x21, 0x00


	//----- nvinfo : EIATTR_KPARAM_INFO
	.align		4
.L_92:
        /*0018*/ 	.byte	0x04, 0x17
        /*001a*/ 	.short	(.L_94 - .L_93)
.L_93:
        /*001c*/ 	.word	0x00000000
        /*0020*/ 	.short	0x0000
        /*0022*/ 	.short	0x0000
        /*0024*/ 	.byte	0x00, 0xf5, 0x21, 0x00


	//----- nvinfo : EIATTR_SPARSE_MMA_MASK
	.align		4
.L_94:
        /*0028*/ 	.byte	0x03, 0x50
        /*002a*/ 	.short	0x0000


	//----- nvinfo : EIATTR_MAXREG_COUNT
	.align		4
        /*002c*/ 	.byte	0x03, 0x1b
        /*002e*/ 	.short	0x00ff


	//----- nvinfo : EIATTR_MERCURY_ISA_VERSION
	.align		4
        /*0030*/ 	.byte	0x03, 0x5f
        /*0032*/ 	.short	0x0101


	//----- nvinfo : EIATTR_VRC_CTA_INIT_COUNT
	.align		4
        /*0034*/ 	.byte	0x02, 0x4a
	.zero		1
	.zero		1


	//----- nvinfo : EIATTR_EXIT_INSTR_OFFSETS
	.align		4
        /*0038*/ 	.byte	0x04, 0x1c
        /*003a*/ 	.short	(.L_96 - .L_95)


	//   ....[0]....
.L_95:
        /*003c*/ 	.word	0x00000f10


	//----- nvinfo : EIATTR_CRS_STACK_SIZE
	.align		4
.L_96:
        /*0040*/ 	.byte	0x04, 0x1e
        /*0042*/ 	.short	(.L_98 - .L_97)
.L_97:
        /*0044*/ 	.word	0x00000000


	//----- nvinfo : EIATTR_CBANK_PARAM_SIZE
	.align		4
.L_98:
        /*0048*/ 	.byte	0x03, 0x19
        /*004a*/ 	.short	0x0010


	//----- nvinfo : EIATTR_PARAM_CBANK
	.align		4
        /*004c*/ 	.byte	0x04, 0x0a
        /*004e*/ 	.short	(.L_100 - .L_99)
	.align		4
.L_99:
        /*0050*/ 	.word	index@(.nv.constant0._Z11init_kernelP17curandStateXORWOWl)
        /*0054*/ 	.short	0x0380
        /*0056*/ 	.short	0x0010


	//----- nvinfo : EIATTR_SW_WAR
	.align		4
.L_100:
        /*0058*/ 	.byte	0x04, 0x36
        /*005a*/ 	.short	(.L_102 - .L_101)
.L_101:
        /*005c*/ 	.word	0x00000008
.L_102:


//--------------------- .nv.callgraph             --------------------------
	.section	.nv.callgraph,"",@"SHT_CUDA_CALLGRAPH"
	.align	4
	.sectionentsize	8
	.align		4
        /*0000*/ 	.word	0x00000000
	.align		4
        /*0004*/ 	.word	0xffffffff
	.align		4
        /*0008*/ 	.word	0x00000000
	.align		4
        /*000c*/ 	.word	0xfffffffe
	.align		4
        /*0010*/ 	.word	0x00000000
	.align		4
        /*0014*/ 	.word	0xfffffffd
	.align		4
        /*0018*/ 	.word	0x00000000
	.align		4
        /*001c*/ 	.word	0xfffffffc


//--------------------- .nv.constant4             --------------------------
	.section	.nv.constant4,"a",@progbits
	.align	8
	.align		8
.nv.constant4:
        /*0000*/ 	.dword	precalc_xorwow_matrix
	.align		8
        /*0008*/ 	.dword	precalc_xorwow_offset_matrix
	.align		8
        /*0010*/ 	.dword	mrg32k3aM1
	.align		8
        /*0018*/ 	.dword	mrg32k3aM2
	.align		8
        /*0020*/ 	.dword	mrg32k3aM1SubSeq
	.align		8
        /*0028*/ 	.dword	mrg32k3aM2SubSeq
	.align		8
        /*0030*/ 	.dword	mrg32k3aM1Seq
	.align		8
        /*0038*/ 	.dword	mrg32k3aM2Seq


//--------------------- .nv.constant3             --------------------------
	.section	.nv.constant3,"a",@progbits
	.align	8
.nv.constant3:
	.type		__cr_lgamma_table,@object
	.size		__cr_lgamma_table,(.L_8 - __cr_lgamma_table)
__cr_lgamma_table:
        /*0000*/ 	.byte	0x00, 0x00, 0x00, 0x00, 0x00, 0x00, 0x00, 0x00, 0x00, 0x00, 0x00, 0x00, 0x00, 0x00, 0x00, 0x00
        /*0010*/ 	.byte	0xef, 0x39, 0xfa, 0xfe, 0x42, 0x2e, 0xe6, 0x3f, 0x02, 0x20, 0x2a, 0xfa, 0x0b, 0xab, 0xfc, 0x3f
        /*0020*/ 	.byte	0xf9, 0x2c, 0x92, 0x7c, 0xa7, 0x6c, 0x09, 0x40, 0xc9, 0x79, 0x44, 0x3c, 0x64, 0x26, 0x13, 0x40
        /*0030*/ 	.byte	0xca, 0x01, 0xcf, 0x3a, 0x27, 0x51, 0x1a, 0x40, 0x30, 0xcc, 0x2d, 0xf3, 0xe1, 0x0c, 0x21, 0x40
        /*0040*/ 	.byte	0x0d, 0xb7, 0xfc, 0x82, 0x8e, 0x35, 0x25, 0x40
.L_8:


//--------------------- .text._Z14updatePositionP8Particlei --------------------------
	.section	.text._Z14updatePositionP8Particlei,"ax",@progbits
	.align	128
        .global         _Z14updatePositionP8Particlei
        .type           _Z14updatePositionP8Particlei,@function
        .size           _Z14updatePositionP8Particlei,(.L_x_21 - _Z14updatePositionP8Particlei)
        .other          _Z14updatePositionP8Particlei,@"STO_CUDA_ENTRY STV_DEFAULT"
_Z14updatePositionP8Particlei:
.text._Z14updatePositionP8Particlei:
[----:B------:R-:W-:Y:S01]  /*0000*/  LDC R1, c[0x0][0x37c] ;  /* 0x0000df00ff017b82 */ /* 0x000fe20000000800 */
[----:B------:R-:W0:Y:S07]  /*0010*/  S2R R3, SR_TID.X ;  /* 0x0000000000037919 */ /* 0x000e2e0000002100 */
[----:B------:R-:W0:Y:S01]  /*0020*/  S2UR UR4, SR_CTAID.X ;  /* 0x00000000000479c3 */ /* 0x000e220000002500 */
[----:B------:R-:W1:Y:S07]  /*0030*/  LDCU UR5, c[0x0][0x388] ;  /* 0x00007100ff0577ac */ /* 0x000e6e0008000800 */
[----:B------:R-:W0:Y:S02]  /*0040*/  LDC R0, c[0x0][0x360] ;  /* 0x0000d800ff007b82 */ /* 0x000e240000000800 */
[----:B0-----:R-:W-:-:S05]  /*0050*/  IMAD R3, R0, UR4, R3 ;  /* 0x0000000400037c24 */ /* 0x001fca000f8e0203 */
[----:B-1----:R-:W-:-:S13]  /*0060*/  ISETP.GE.AND P0, PT, R3, UR5, PT ;  /* 0x0000000503007c0c */ /* 0x002fda000bf06270 */
[----:B------:R-:W-:Y:S05]  /*0070*/  @P0 EXIT ;  /* 0x000000000000094d */ /* 0x000fea0003800000 */
[----:B------:R-:W0:Y:S01]  /*0080*/  LDC.64 R28, c[0x0][0x380] ;  /* 0x0000e000ff1c7b82 */ /* 0x000e220000000a00 */
[----:B------:R-:W1:Y:S01]  /*0090*/  LDCU.64 UR4, c[0x0][0x358] ;  /* 0x00006b00ff0477ac */ /* 0x000e620008000a00 */
[----:B0-----:R-:W-:-:S05]  /*00a0*/  IMAD.WIDE R28, R3, 0x1c, R28 ;  /* 0x0000001c031c7825 */ /* 0x001fca00078e021c */
[----:B-1----:R-:W2:Y:S04]  /*00b0*/  LDG.E R2, desc[UR4][R28.64+0x8] ;  /* 0x000008041c027981 */ /* 0x002ea8000c1e1900 */
[----:B------:R-:W2:Y:S04]  /*00c0*/  LDG.E R3, desc[UR4][R28.64+0x10] ;  /* 0x000010041c037981 */ /* 0x000ea8000c1e1900 */
[----:B------:R-:W3:Y:S04]  /*00d0*/  LDG.E R0, desc[UR4][R28.64+0xc] ;  /* 0x00000c041c007981 */ /* 0x000ee8000c1e1900 */
[----:B------:R-:W3:Y:S01]  /*00e0*/  LDG.E R7, desc[UR4][R28.64+0x14] ;  /* 0x000014041c077981 */ /* 0x000ee2000c1e1900 */
[----:B------:R-:W-:Y:S01]  /*00f0*/  BSSY.RECONVERGENT B0, `(.L_x_0) ;  /* 0x0000009000007945 */ /* 0x000fe20003800200 */
[----:B--2---:R-:W-:-:S04]  /*0100*/  FADD R2, R2, R3 ;  /* 0x0000000302027221 */ /* 0x004fc80000000000 */
[----:B------:R-:W0:Y:S01]  /*0110*/  F2F.F64.F32 R4, R2 ;  /* 0x0000000200047310 */ /* 0x000e220000201800 */
[----:B------:R1:W-:Y:S01]  /*0120*/  STG.E desc[UR4][R28.64+0x8], R2 ;  /* 0x000008021c007986 */ /* 0x0003e2000c101904 */
[----:B---3--:R-:W-:Y:S01]  /*0130*/  FADD R3, R0, R7 ;  /* 0x0000000700037221 */ /* 0x008fe20000000000 */
[----:B------:R-:W-:-:S04]  /*0140*/  MOV R0, 0x180 ;  /* 0x0000018000007802 */ /* 0x000fc80000000f00 */
[----:B------:R1:W-:Y:S01]  /*0150*/  STG.E desc[UR4][R28.64+0xc], R3 ;  /* 0x00000c031c007986 */ /* 0x0003e2000c101904 */
[----:B0-----:R-:W-:-:S11]  /*0160*/  DADD R24, -RZ, |R4| ;  /* 0x00000000ff187229 */ /* 0x001fd60000000504 */
[----:B-1----:R-:W-:Y:S05]  /*0170*/  CALL.REL.NOINC `($_Z14updatePositionP8Particlei$__internal_accurate_pow) ;  /* 0x0000000000d07944 */ /* 0x002fea0003c00000 */
[----:B------:R-:W-:Y:S05]  /*0180*/  BSYNC.RECONVERGENT B0 ;  /* 0x0000000000007941 */ /* 0x000fea0003800200 */
.L_x_0:
[----:B------:R-:W-:Y:S01]  /*0190*/  DADD R8, R4, 2 ;  /* 0x4000000004087429 */ /* 0x000fe20000000000 */
[----:B------:R-:W0:Y:S01]  /*01a0*/  F2F.F64.F32 R6, R3 ;  /* 0x0000000300067310 */ /* 0x000e220000201800 */
[----:B------:R-:W-:Y:S01]  /*01b0*/  FSETP.NEU.AND P0, PT, R2, RZ, PT ;  /* 0x000000ff0200720b */ /* 0x000fe20003f0d000 */
[----:B------:R-:W-:Y:S07]  /*01c0*/  BSSY.RECONVERGENT B0, `(.L_x_1) ;  /* 0x000000e000007945 */ /* 0x000fee0003800200 */
[----:B------:R-:W-:Y:S01]  /*01d0*/  LOP3.LUT R8, R9, 0x7ff00000, RZ, 0xc0, !PT ;  /* 0x7ff0000009087812 */ /* 0x000fe200078ec0ff */
[----:B------:R-:W-:-:S03]  /*01e0*/  IMAD.MOV.U32 R9, RZ, RZ, R11 ;  /* 0x000000ffff097224 */ /* 0x000fc600078e000b */
[----:B------:R-:W-:Y:S01]  /*01f0*/  ISETP.NE.AND P1, PT, R8, 0x7ff00000, PT ;  /* 0x7ff000000800780c */ /* 0x000fe20003f25270 */
[----:B------:R-:W-:Y:S01]  /*0200*/  IMAD.MOV.U32 R8, RZ, RZ, R10 ;  /* 0x000000ffff087224 */ /* 0x000fe200078e000a */
[----:B0-----:R-:W-:Y:S01]  /*0210*/  DADD R24, -RZ, |R6| ;  /* 0x00000000ff187229 */ /* 0x001fe20000000506 */
[----:B------:R-:W-:-:S10]  /*0220*/  @!P0 CS2R R8, SRZ ;  /* 0x0000000000088805 */ /* 0x000fd4000001ff00 */
[----:B------:R-:W-:Y:S05]  /*0230*/  @P1 BRA `(.L_x_2) ;  /* 0x0000000000181947 */ /* 0x000fea0003800000 */
[----:B------:R-:W-:-:S13]  /*0240*/  FSETP.NAN.AND P0, PT, R2, R2, PT ;  /* 0x000000020200720b */ /* 0x000fda0003f08000 */
[----:B------:R-:W-:Y:S01]  /*0250*/  @P0 DADD R8, R4, 2 ;  /* 0x4000000004080429 */ /* 0x000fe20000000000 */
[----:B------:R-:W-:Y:S10]  /*0260*/  @P0 BRA `(.L_x_2) ;  /* 0x00000000000c0947 */ /* 0x000ff40003800000 */
[----:B------:R-:W-:-:S14]  /*0270*/  DSETP.NEU.AND P0, PT, |R4|, +INF , PT ;  /* 0x7ff000000400742a */ /* 0x000fdc0003f0d200 */
[----:B------:R-:W-:Y:S02]  /*0280*/  @!P0 IMAD.MOV.U32 R8, RZ, RZ, 0x0 ;  /* 0x00000000ff088424 */ /* 0x000fe400078e00ff */
[----:B------:R-:W-:-:S07]  /*0290*/  @!P0 IMAD.MOV.U32 R9, RZ, RZ, 0x7ff00000 ;  /* 0x7ff00000ff098424 */ /* 0x000fce00078e00ff */
.L_x_2:
[----:B------:R-:W-:Y:S05]  /*02a0*/  BSYNC.RECONVERGENT B0 ;  /* 0x0000000000007941 */ /* 0x000fea0003800200 */
.L_x_1:
[----:B------:R-:W-:Y:S01]  /*02b0*/  BSSY.RECONVERGENT B0, `(.L_x_3) ;  /* 0x0000003000007945 */ /* 0x000fe20003800200 */
[----:B------:R-:W-:-:S07]  /*02c0*/  MOV R0, 0x2e0 ;  /* 0x000002e000007802 */ /* 0x000fce0000000f00 */
[----:B------:R-:W-:Y:S05]  /*02d0*/  CALL.REL.NOINC `($_Z14updatePositionP8Particlei$__internal_accurate_pow) ;  /* 0x0000000000787944 */ /* 0x000fea0003c00000 */
[----:B------:R-:W-:Y:S05]  /*02e0*/  BSYNC.RECONVERGENT B0 ;  /* 0x0000000000007941 */ /* 0x000fea0003800200 */
.L_x_3:
[----:B------:R0:W5:Y:S01]  /*02f0*/  LDG.E R0, desc[UR4][R28.64+0x18] ;  /* 0x000018041c007981 */ /* 0x000162000c1e1900 */
[----:B------:R-:W-:Y:S01]  /*0300*/  DADD R4, R6, 2 ;  /* 0x4000000006047429 */ /* 0x000fe20000000000 */
[C---:B------:R-:W-:Y:S01]  /*0310*/  FSETP.NEU.AND P1, PT, R3.reuse, RZ, PT ;  /* 0x000000ff0300720b */ /* 0x040fe20003f2d000 */
[----:B------:R-:W-:Y:S01]  /*0320*/  BSSY.RECONVERGENT B0, `(.L_x_4) ;  /* 0x000000f000007945 */ /* 0x000fe20003800200 */
[----:B------:R-:W-:Y:S02]  /*0330*/  FSETP.NEU.AND P3, PT, R2, 1, PT ;  /* 0x3f8000000200780b */ /* 0x000fe40003f6d000 */
[----:B------:R-:W-:-:S05]  /*0340*/  FSETP.NEU.AND P0, PT, R3, 1, PT ;  /* 0x3f8000000300780b */ /* 0x000fca0003f0d000 */
[----:B------:R-:W-:Y:S02]  /*0350*/  LOP3.LUT R4, R5, 0x7ff00000, RZ, 0xc0, !PT ;  /* 0x7ff0000005047812 */ /* 0x000fe400078ec0ff */
[----:B------:R-:W-:Y:S02]  /*0360*/  FSEL R5, R9, 1.875, P3 ;  /* 0x3ff0000009057808 */ /* 0x000fe40001800000 */
[----:B------:R-:W-:Y:S02]  /*0370*/  ISETP.NE.AND P2, PT, R4, 0x7ff00000, PT ;  /* 0x7ff000000400780c */ /* 0x000fe40003f45270 */
[----:B------:R-:W-:Y:S02]  /*0380*/  @!P1 CS2R R10, SRZ ;  /* 0x00000000000a9805 */ /* 0x000fe4000001ff00 */
[----:B------:R-:W-:-:S09]  /*0390*/  FSEL R4, R8, RZ, P3 ;  /* 0x000000ff08047208 */ /* 0x000fd20001800000 */
[----:B0-----:R-:W-:Y:S05]  /*03a0*/  @P2 BRA `(.L_x_5) ;  /* 0x0000000000182947 */ /* 0x001fea0003800000 */
[----:B------:R-:W-:-:S13]  /*03b0*/  FSETP.NAN.AND P1, PT, R3, R3, PT ;  /* 0x000000030300720b */ /* 0x000fda0003f28000 */
[----:B------:R-:W-:Y:S01]  /*03c0*/  @P1 DADD R10, R6, 2 ;  /* 0x40000000060a1429 */ /* 0x000fe20000000000 */
[----:B------:R-:W-:Y:S10]  /*03d0*/  @P1 BRA `(.L_x_5) ;  /* 0x00000000000c1947 */ /* 0x000ff40003800000 */
[----:B------:R-:W-:-:S14]  /*03e0*/  DSETP.NEU.AND P1, PT, |R6|, +INF , PT ;  /* 0x7ff000000600742a */ /* 0x000fdc0003f2d200 */
[----:B------:R-:W-:Y:S02]  /*03f0*/  @!P1 IMAD.MOV.U32 R10, RZ, RZ, 0x0 ;  /* 0x00000000ff0a9424 */ /* 0x000fe400078e00ff */
[----:B------:R-:W-:-:S07]  /*0400*/  @!P1 IMAD.MOV.U32 R11, RZ, RZ, 0x7ff00000 ;  /* 0x7ff00000ff0b9424 */ /* 0x000fce00078e00ff */
.L_x_5:
[----:B------:R-:W-:Y:S05]  /*0410*/  BSYNC.RECONVERGENT B0 ;  /* 0x0000000000007941 */ /* 0x000fea0003800200 */
.L_x_4:
[----:B------:R-:W-:Y:S02]  /*0420*/  FSEL R6, R10, RZ, P0 ;  /* 0x000000ff0a067208 */ /* 0x000fe40000000000 */
[----:B------:R-:W-:-:S06]  /*0430*/  FSEL R7, R11, 1.875, P0 ;  /* 0x3ff000000b077808 */ /* 0x000fcc0000000000 */
[----:B------:R-:W-:-:S10]  /*0440*/  DADD R4, R4, R6 ;  /* 0x0000000004047229 */ /* 0x000fd40000000006 */
[----:B------:R-:W0:Y:S02]  /*0450*/  F2F.F32.F64 R5, R4 ;  /* 0x0000000400057310 */ /* 0x000e240000301000 */
[----:B0----5:R-:W-:-:S13]  /*0460*/  FSETP.GT.AND P0, PT, R0, R5, PT ;  /* 0x000000050000720b */ /* 0x021fda0003f04000 */
[----:B------:R-:W-:Y:S05]  /*0470*/  @!P0 EXIT ;  /* 0x000000000000894d */ /* 0x000fea0003800000 */
[----:B------:R-:W-:Y:S04]  /*0480*/  STG.E desc[UR4][R28.64+0x18], R5 ;  /* 0x000018051c007986 */ /* 0x000fe8000c101904 */
[----:B------:R-:W-:Y:S04]  /*0490*/  STG.E desc[UR4][R28.64], R2 ;  /* 0x000000021c007986 */ /* 0x000fe8000c101904 */
[----:B------:R-:W-:Y:S01]  /*04a0*/  STG.E desc[UR4][R28.64+0x4], R3 ;  /* 0x000004031c007986 */ /* 0x000fe2000c101904 */
[----:B------:R-:W-:Y:S05]  /*04b0*/  EXIT ;  /* 0x000000000000794d */ /* 0x000fea0003800000 */
        .type           $_Z14updatePositionP8Particlei$__internal_accurate_pow,@function
        .size           $_Z14updatePositionP8Particlei$__internal_accurate_pow,(.L_x_21 - $_Z14updatePositionP8Particlei$__internal_accurate_pow)
$_Z14updatePositionP8Particlei$__internal_accurate_pow:
[----:B------:R-:W-:Y:S01]  /*04c0*/  ISETP.GT.U32.AND P0, PT, R25, 0xfffff, PT ;  /* 0x000fffff1900780c */ /* 0x000fe20003f04070 */
[----:B------:R-:W-:Y:S01]  /*04d0*/  IMAD.MOV.U32 R12, RZ, RZ, R25 ;  /* 0x000000ffff0c7224 */ /* 0x000fe200078e0019 */
[----:B------:R-:W-:Y:S01]  /*04e0*/  UMOV UR6, 0x7d2cafe2 ;  /* 0x7d2cafe200067882 */ /* 0x000fe20000000000 */
[----:B------:R-:W-:Y:S01]  /*04f0*/  IMAD.MOV.U32 R14, RZ, RZ, R24 ;  /* 0x000000ffff0e7224 */ /* 0x000fe200078e0018 */
[----:B------:R-:W-:Y:S01]  /*0500*/  UMOV UR7, 0x3eb0f5ff ;  /* 0x3eb0f5ff00077882 */ /* 0x000fe20000000000 */
[----:B------:R-:W-:Y:S01]  /*0510*/  IMAD.MOV.U32 R18, RZ, RZ, RZ ;  /* 0x000000ffff127224 */ /* 0x000fe200078e00ff */
[----:B------:R-:W-:Y:S01]  /*0520*/  UMOV UR8, 0x3b39803f ;  /* 0x3b39803f00087882 */ /* 0x000fe20000000000 */
[----:B------:R-:W-:Y:S01]  /*0530*/  IMAD.MOV.U32 R20, RZ, RZ, 0x41ad3b5a ;  /* 0x41ad3b5aff147424 */ /* 0x000fe200078e00ff */
[----:B------:R-:W-:Y:S01]  /*0540*/  UMOV UR9, 0x3c7abc9e ;  /* 0x3c7abc9e00097882 */ /* 0x000fe20000000000 */
[----:B------:R-:W-:-:S04]  /*0550*/  IMAD.MOV.U32 R21, RZ, RZ, 0x3ed0f5d2 ;  /* 0x3ed0f5d2ff157424 */ /* 0x000fc800078e00ff */
[----:B------:R-:W-:-:S10]  /*0560*/  @!P0 DMUL R10, R24, 1.80143985094819840000e+16 ;  /* 0x43500000180a8828 */ /* 0x000fd40000000000 */
[----:B------:R-:W-:Y:S02]  /*0570*/  @!P0 IMAD.MOV.U32 R12, RZ, RZ, R11 ;  /* 0x000000ffff0c8224 */ /* 0x000fe400078e000b */
[----:B------:R-:W-:Y:S01]  /*0580*/  @!P0 IMAD.MOV.U32 R14, RZ, RZ, R10 ;  /* 0x000000ffff0e8224 */ /* 0x000fe200078e000a */
[----:B------:R-:W-:Y:S02]  /*0590*/  SHF.R.U32.HI R10, RZ, 0x14, R25 ;  /* 0x00000014ff0a7819 */ /* 0x000fe40000011619 */
[----:B------:R-:W-:Y:S02]  /*05a0*/  LOP3.LUT R12, R12, 0x800fffff, RZ, 0xc0, !PT ;  /* 0x800fffff0c0c7812 */ /* 0x000fe400078ec0ff */
[----:B------:R-:W-:Y:S02]  /*05b0*/  @!P0 LEA.HI R10, R11, 0xffffffca, RZ, 0xc ;  /* 0xffffffca0b0a8811 */ /* 0x000fe400078f60ff */
[----:B------:R-:W-:-:S03]  /*05c0*/  LOP3.LUT R15, R12, 0x3ff00000, RZ, 0xfc, !PT ;  /* 0x3ff000000c0f7812 */ /* 0x000fc600078efcff */
[----:B------:R-:W-:Y:S01]  /*05d0*/  VIADD R11, R10, 0xfffffc01 ;  /* 0xfffffc010a0b7836 */ /* 0x000fe20000000000 */
[----:B------:R-:W-:-:S13]  /*05e0*/  ISETP.GE.U32.AND P1, PT, R15, 0x3ff6a09f, PT ;  /* 0x3ff6a09f0f00780c */ /* 0x000fda0003f26070 */
[----:B------:R-:W-:Y:S02]  /*05f0*/  @P1 VIADD R13, R15, 0xfff00000 ;  /* 0xfff000000f0d1836 */ /* 0x000fe40000000000 */
[----:B------:R-:W-:Y:S02]  /*0600*/  @P1 VIADD R11, R10, 0xfffffc02 ;  /* 0xfffffc020a0b1836 */ /* 0x000fe40000000000 */
[----:B------:R-:W-:-:S06]  /*0610*/  @P1 IMAD.MOV.U32 R15, RZ, RZ, R13 ;  /* 0x000000ffff0f1224 */ /* 0x000fcc00078e000d */
[C---:B------:R-:W-:Y:S02]  /*0620*/  DADD R16, R14.reuse, 1 ;  /* 0x3ff000000e107429 */ /* 0x040fe40000000000 */
[----:B------:R-:W-:-:S04]  /*0630*/  DADD R14, R14, -1 ;  /* 0xbff000000e0e7429 */ /* 0x000fc80000000000 */
[----:B------:R-:W0:Y:S02]  /*0640*/  MUFU.RCP64H R19, R17 ;  /* 0x0000001100137308 */ /* 0x000e240000001800 */
[----:B0-----:R-:W-:-:S08]  /*0650*/  DFMA R12, -R16, R18, 1 ;  /* 0x3ff00000100c742b */ /* 0x001fd00000000112 */
[----:B------:R-:W-:-:S08]  /*0660*/  DFMA R12, R12, R12, R12 ;  /* 0x0000000c0c0c722b */ /* 0x000fd0000000000c */
[----:B------:R-:W-:-:S08]  /*0670*/  DFMA R18, R18, R12, R18 ;  /* 0x0000000c1212722b */ /* 0x000fd00000000012 */
[----:B------:R-:W-:-:S08]  /*0680*/  DMUL R12, R14, R18 ;  /* 0x000000120e0c7228 */ /* 0x000fd00000000000 */
[----:B------:R-:W-:-:S08]  /*0690*/  DFMA R12, R14, R18, R12 ;  /* 0x000000120e0c722b */ /* 0x000fd0000000000c */
[----:B------:R-:W-:-:S08]  /*06a0*/  DMUL R26, R12, R12 ;  /* 0x0000000c0c1a7228 */ /* 0x000fd00000000000 */
[----:B------:R-:W-:Y:S01]  /*06b0*/  DFMA R16, R26, UR6, R20 ;  /* 0x000000061a107c2b */ /* 0x000fe20008000014 */
[----:B------:R-:W-:Y:S01]  /*06c0*/  UMOV UR6, 0x75488a3f ;  /* 0x75488a3f00067882 */ /* 0x000fe20000000000 */
[----:B------:R-:W-:-:S06]  /*06d0*/  UMOV UR7, 0x3ef3b20a ;  /* 0x3ef3b20a00077882 */ /* 0x000fcc0000000000 */
[----:B------:R-:W-:Y:S01]  /*06e0*/  DFMA R16, R26, R16, UR6 ;  /* 0x000000061a107e2b */ /* 0x000fe20008000010 */
[----:B------:R-:W-:Y:S01]  /*06f0*/  UMOV UR6, 0xe4faecd5 ;  /* 0xe4faecd500067882 */ /* 0x000fe20000000000 */
[----:B------:R-:W-:-:S06]  /*0700*/  UMOV UR7, 0x3f1745cd ;  /* 0x3f1745cd00077882 */ /* 0x000fcc0000000000 */
[----:B------:R-:W-:Y:S01]  /*0710*/  DFMA R16, R26, R16, UR6 ;  /* 0x000000061a107e2b */ /* 0x000fe20008000010 */
[----:B------:R-:W-:Y:S01]  /*0720*/  UMOV UR6, 0x258a578b ;  /* 0x258a578b00067882 */ /* 0x000fe20000000000 */
[----:B------:R-:W-:-:S06]  /*0730*/  UMOV UR7, 0x3f3c71c7 ;  /* 0x3f3c71c700077882 */ /* 0x000fcc0000000000 */
[----:B------:R-:W-:Y:S01]  /*0740*/  DFMA R20, R26, R16, UR6 ;  /* 0x000000061a147e2b */ /* 0x000fe20008000010 */
[----:B------:R-:W-:Y:S01]  /*0750*/  UMOV UR6, 0x9242b910 ;  /* 0x9242b91000067882 */ /* 0x000fe20000000000 */
[----:B------:R-:W-:Y:S01]  /*0760*/  UMOV UR7, 0x3f624924 ;  /* 0x3f62492400077882 */ /* 0x000fe20000000000 */
[----:B------:R-:W-:-:S05]  /*0770*/  DADD R16, R14, -R12 ;  /* 0x000000000e107229 */ /* 0x000fca000000080c */
[----:B------:R-:W-:Y:S01]  /*0780*/  DFMA R20, R26, R20, UR6 ;  /* 0x000000061a147e2b */ /* 0x000fe20008000014 */
[----:B------:R-:W-:Y:S01]  /*0790*/  UMOV UR6, 0x99999dfb ;  /* 0x99999dfb00067882 */ /* 0x000fe20000000000 */
[----:B------:R-:W-:Y:S01]  /*07a0*/  UMOV UR7, 0x3f899999 ;  /* 0x3f89999900077882 */ /* 0x000fe20000000000 */
[----:B------:R-:W-:-:S05]  /*07b0*/  DADD R16, R16, R16 ;  /* 0x0000000010107229 */ /* 0x000fca0000000010 */
[----:B------:R-:W-:Y:S01]  /*07c0*/  DFMA R20, R26, R20, UR6 ;  /* 0x000000061a147e2b */ /* 0x000fe20008000014 */
[----:B------:R-:W-:Y:S01]  /*07d0*/  UMOV UR6, 0x55555555 ;  /* 0x5555555500067882 */ /* 0x000fe20000000000 */
[----:B------:R-:W-:Y:S01]  /*07e0*/  UMOV UR7, 0x3fb55555 ;  /* 0x3fb5555500077882 */ /* 0x000fe20000000000 */
[----:B------:R-:W-:-:S05]  /*07f0*/  DFMA R16, R14, -R12, R16 ;  /* 0x8000000c0e10722b */ /* 0x000fca0000000010 */
[----:B------:R-:W-:-:S03]  /*0800*/  DFMA R14, R26, R20, UR6 ;  /* 0x000000061a0e7e2b */ /* 0x000fc60008000014 */
[----:B------:R-:W-:Y:S02]  /*0810*/  DMUL R16, R18, R16 ;  /* 0x0000001012107228 */ /* 0x000fe40000000000 */
[----:B------:R-:W-:-:S03]  /*0820*/  DMUL R18, R12, R12 ;  /* 0x0000000c0c127228 */ /* 0x000fc60000000000 */
[----:B------:R-:W-:Y:S01]  /*0830*/  DADD R22, -R14, UR6 ;  /* 0x000000060e167e29 */ /* 0x000fe20008000100 */
[----:B------:R-:W-:Y:S01]  /*0840*/  UMOV UR6, 0xb9e7b0 ;  /* 0x00b9e7b000067882 */ /* 0x000fe20000000000 */
[----:B------:R-:W-:-:S03]  /*0850*/  UMOV UR7, 0x3c46a4cb ;  /* 0x3c46a4cb00077882 */ /* 0x000fc60000000000 */
[----:B------:R-:W-:Y:S02]  /*0860*/  VIADD R25, R17, 0x100000 ;  /* 0x0010000011197836 */ /* 0x000fe40000000000 */
[----:B------:R-:W-:Y:S01]  /*0870*/  IMAD.MOV.U32 R24, RZ, RZ, R16 ;  /* 0x000000ffff187224 */ /* 0x000fe200078e0010 */
[----:B------:R-:W-:Y:S02]  /*0880*/  DFMA R20, R26, R20, R22 ;  /* 0x000000141a14722b */ /* 0x000fe40000000016 */
[C---:B------:R-:W-:Y:S02]  /*0890*/  DFMA R22, R12.reuse, R12, -R18 ;  /* 0x0000000c0c16722b */ /* 0x040fe40000000812 */
[----:B------:R-:W-:-:S04]  /*08a0*/  DMUL R26, R12, R18 ;  /* 0x000000120c1a7228 */ /* 0x000fc80000000000 */
[----:B------:R-:W-:Y:S01]  /*08b0*/  DADD R20, R20, -UR6 ;  /* 0x8000000614147e29 */ /* 0x000fe20008000000 */
[----:B------:R-:W-:Y:S01]  /*08c0*/  UMOV UR6, 0x80000000 ;  /* 0x8000000000067882 */ /* 0x000fe20000000000 */
[C---:B------:R-:W-:Y:S01]  /*08d0*/  DFMA R24, R12.reuse, R24, R22 ;  /* 0x000000180c18722b */ /* 0x040fe20000000016 */
[----:B------:R-:W-:Y:S01]  /*08e0*/  UMOV UR7, 0x43300000 ;  /* 0x4330000000077882 */ /* 0x000fe20000000000 */
[----:B------:R-:W-:-:S08]  /*08f0*/  DFMA R22, R12, R18, -R26 ;  /* 0x000000120c16722b */ /* 0x000fd0000000081a */
[----:B------:R-:W-:Y:S02]  /*0900*/  DFMA R22, R16, R18, R22 ;  /* 0x000000121016722b */ /* 0x000fe40000000016 */
[----:B------:R-:W-:-:S06]  /*0910*/  DADD R18, R14, R20 ;  /* 0x000000000e127229 */ /* 0x000fcc0000000014 */
[----:B------:R-:W-:Y:S02]  /*0920*/  DFMA R22, R12, R24, R22 ;  /* 0x000000180c16722b */ /* 0x000fe40000000016 */
[----:B------:R-:W-:Y:S02]  /*0930*/  DADD R24, R14, -R18 ;  /* 0x000000000e187229 */ /* 0x000fe40000000812 */
[----:B------:R-:W-:-:S06]  /*0940*/  DMUL R14, R18, R26 ;  /* 0x0000001a120e7228 */ /* 0x000fcc0000000000 */
[----:B------:R-:W-:Y:S02]  /*0950*/  DADD R24, R20, R24 ;  /* 0x0000000014187229 */ /* 0x000fe40000000018 */
[----:B------:R-:W-:-:S08]  /*0960*/  DFMA R20, R18, R26, -R14 ;  /* 0x0000001a1214722b */ /* 0x000fd0000000080e */
[----:B------:R-:W-:-:S08]  /*0970*/  DFMA R20, R18, R22, R20 ;  /* 0x000000161214722b */ /* 0x000fd00000000014 */
[----:B------:R-:W-:-:S08]  /*0980*/  DFMA R24, R24, R26, R20 ;  /* 0x0000001a1818722b */ /* 0x000fd00000000014 */
[----:B------:R-:W-:-:S08]  /*0990*/  DADD R20, R14, R24 ;  /* 0x000000000e147229 */ /* 0x000fd00000000018 */
[--C-:B------:R-:W-:Y:S02]  /*09a0*/  DADD R18, R12, R20.reuse ;  /* 0x000000000c127229 */ /* 0x100fe40000000014 */
[----:B------:R-:W-:-:S06]  /*09b0*/  DADD R14, R14, -R20 ;  /* 0x000000000e0e7229 */ /* 0x000fcc0000000814 */
[----:B------:R-:W-:Y:S02]  /*09c0*/  DADD R12, R12, -R18 ;  /* 0x000000000c0c7229 */ /* 0x000fe40000000812 */
[----:B------:R-:W-:-:S06]  /*09d0*/  DADD R14, R24, R14 ;  /* 0x00000000180e7229 */ /* 0x000fcc000000000e */
[----:B------:R-:W-:-:S08]  /*09e0*/  DADD R12, R20, R12 ;  /* 0x00000000140c7229 */ /* 0x000fd0000000000c */
[----:B------:R-:W-:-:S08]  /*09f0*/  DADD R12, R14, R12 ;  /* 0x000000000e0c7229 */ /* 0x000fd0000000000c */
[----:B------:R-:W-:Y:S01]  /*0a00*/  DADD R16, R16, R12 ;  /* 0x0000000010107229 */ /* 0x000fe2000000000c */
[----:B------:R-:W-:Y:S01]  /*0a10*/  LOP3.LUT R12, R11, 0x80000000, RZ, 0x3c, !PT ;  /* 0x800000000b0c7812 */ /* 0x000fe200078e3cff */
[----:B------:R-:W-:-:S06]  /*0a20*/  IMAD.MOV.U32 R13, RZ, RZ, 0x43300000 ;  /* 0x43300000ff0d7424 */ /* 0x000fcc00078e00ff */
[----:B------:R-:W-:Y:S02]  /*0a30*/  DADD R14, R18, R16 ;  /* 0x00000000120e7229 */ /* 0x000fe40000000010 */
[----:B------:R-:W-:Y:S01]  /*0a40*/  DADD R12, R12, -UR6 ;  /* 0x800000060c0c7e29 */ /* 0x000fe20008000000 */
[----:B------:R-:W-:Y:S01]  /*0a50*/  UMOV UR6, 0xfefa39ef ;  /* 0xfefa39ef00067882 */ /* 0x000fe20000000000 */
[----:B------:R-:W-:-:S04]  /*0a60*/  UMOV UR7, 0x3fe62e42 ;  /* 0x3fe62e4200077882 */ /* 0x000fc80000000000 */
[--C-:B------:R-:W-:Y:S02]  /*0a70*/  DADD R18, R18, -R14.reuse ;  /* 0x0000000012127229 */ /* 0x100fe4000000080e */
[----:B------:R-:W-:-:S06]  /*0a80*/  DFMA R10, R12, UR6, R14 ;  /* 0x000000060c0a7c2b */ /* 0x000fcc000800000e */
[----:B------:R-:W-:Y:S02]  /*0a90*/  DADD R18, R16, R18 ;  /* 0x0000000010127229 */ /* 0x000fe40000000012 */
[----:B------:R-:W-:-:S08]  /*0aa0*/  DFMA R20, R12, -UR6, R10 ;  /* 0x800000060c147c2b */ /* 0x000fd0000800000a */
[----:B------:R-:W-:-:S08]  /*0ab0*/  DADD R20, -R14, R20 ;  /* 0x000000000e147229 */ /* 0x000fd00000000114 */
[----:B------:R-:W-:-:S08]  /*0ac0*/  DADD R18, R18, -R20 ;  /* 0x0000000012127229 */ /* 0x000fd00000000814 */
[----:B------:R-:W-:-:S08]  /*0ad0*/  DFMA R18, R12, UR8, R18 ;  /* 0x000000080c127c2b */ /* 0x000fd00008000012 */
[----:B------:R-:W-:-:S08]  /*0ae0*/  DADD R12, R10, R18 ;  /* 0x000000000a0c7229 */ /* 0x000fd00000000012 */
[----:B------:R-:W-:Y:S02]  /*0af0*/  DADD R10, R10, -R12 ;  /* 0x000000000a0a7229 */ /* 0x000fe4000000080c */
[----:B------:R-:W-:-:S06]  /*0b00*/  DMUL R14, R12, 2 ;  /* 0x400000000c0e7828 */ /* 0x000fcc0000000000 */
[----:B------:R-:W-:Y:S02]  /*0b10*/  DADD R18, R18, R10 ;  /* 0x0000000012127229 */ /* 0x000fe4000000000a */
[----:B------:R-:W-:Y:S01]  /*0b20*/  DFMA R12, R12, 2, -R14 ;  /* 0x400000000c0c782b */ /* 0x000fe2000000080e */
[----:B------:R-:W-:Y:S02]  /*0b30*/  IMAD.MOV.U32 R10, RZ, RZ, 0x652b82fe ;  /* 0x652b82feff0a7424 */ /* 0x000fe400078e00ff */
[----:B------:R-:W-:-:S05]  /*0b40*/  IMAD.MOV.U32 R11, RZ, RZ, 0x3ff71547 ;  /* 0x3ff71547ff0b7424 */ /* 0x000fca00078e00ff */
[----:B------:R-:W-:-:S08]  /*0b50*/  DFMA R18, R18, 2, R12 ;  /* 0x400000001212782b */ /* 0x000fd0000000000c */
[----:B------:R-:W-:-:S08]  /*0b60*/  DADD R12, R14, R18 ;  /* 0x000000000e0c7229 */ /* 0x000fd00000000012 */
[----:B------:R-:W-:Y:S02]  /*0b70*/  DFMA R10, R12, R10, 6.75539944105574400000e+15 ;  /* 0x433800000c0a742b */ /* 0x000fe4000000000a */
[----:B------:R-:W-:Y:S01]  /*0b80*/  FSETP.GEU.AND P0, PT, |R13|, 4.1917929649353027344, PT ;  /* 0x4086232b0d00780b */ /* 0x000fe20003f0e200 */
[----:B------:R-:W-:-:S05]  /*0b90*/  DADD R14, R14, -R12 ;  /* 0x000000000e0e7229 */ /* 0x000fca000000080c */
[----:B------:R-:W-:-:S03]  /*0ba0*/  DADD R16, R10, -6.75539944105574400000e+15 ;  /* 0xc33800000a107429 */ /* 0x000fc60000000000 */
[----:B------:R-:W-:-:S05]  /*0bb0*/  DADD R18, R18, R14 ;  /* 0x0000000012127229 */ /* 0x000fca000000000e */
[----:B------:R-:W-:Y:S01]  /*0bc0*/  DFMA R20, R16, -UR6, R12 ;  /* 0x8000000610147c2b */ /* 0x000fe2000800000c */
[----:B------:R-:W-:Y:S01]  /*0bd0*/  UMOV UR6, 0x3b39803f ;  /* 0x3b39803f00067882 */ /* 0x000fe20000000000 */
[----:B------:R-:W-:-:S06]  /*0be0*/  UMOV UR7, 0x3c7abc9e ;  /* 0x3c7abc9e00077882 */ /* 0x000fcc0000000000 */
[----:B------:R-:W-:Y:S01]  /*0bf0*/  DFMA R16, R16, -UR6, R20 ;  /* 0x8000000610107c2b */ /* 0x000fe20008000014 */
[----:B------:R-:W-:Y:S01]  /*0c00*/  UMOV UR6, 0x69ce2bdf ;  /* 0x69ce2bdf00067882 */ /* 0x000fe20000000000 */
[----:B------:R-:W-:Y:S01]  /*0c10*/  IMAD.MOV.U32 R20, RZ, RZ, -0x35dec16 ;  /* 0xfca213eaff147424 */ /* 0x000fe200078e00ff */
[----:B------:R-:W-:Y:S01]  /*0c20*/  UMOV UR7, 0x3e5ade15 ;  /* 0x3e5ade1500077882 */ /* 0x000fe20000000000 */
[----:B------:R-:W-:-:S06]  /*0c30*/  IMAD.MOV.U32 R21, RZ, RZ, 0x3e928af3 ;  /* 0x3e928af3ff157424 */ /* 0x000fcc00078e00ff */
        /* <DEDUP_REMOVED lines=24> */
[----:B------:R-:W-:-:S08]  /*0dc0*/  DFMA R20, R16, R20, UR6 ;  /* 0x0000000610147e2b */ /* 0x000fd00008000014 */
[----:B------:R-:W-:-:S08]  /*0dd0*/  DFMA R20, R16, R20, 1 ;  /* 0x3ff000001014742b */ /* 0x000fd00000000014 */
[----:B------:R-:W-:-:S10]  /*0de0*/  DFMA R16, R16, R20, 1 ;  /* 0x3ff000001010742b */ /* 0x000fd40000000014 */
[----:B------:R-:W-:Y:S02]  /*0df0*/  IMAD R15, R10, 0x100000, R17 ;  /* 0x001000000a0f7824 */ /* 0x000fe400078e0211 */
[----:B------:R-:W-:Y:S01]  /*0e00*/  IMAD.MOV.U32 R14, RZ, RZ, R16 ;  /* 0x000000ffff0e7224 */ /* 0x000fe200078e0010 */
[----:B------:R-:W-:Y:S06]  /*0e10*/  @!P0 BRA `(.L_x_6) ;  /* 0x0000000000308947 */ /* 0x000fec0003800000 */
[----:B------:R-:W-:Y:S01]  /*0e20*/  FSETP.GEU.AND P1, PT, |R13|, 4.2275390625, PT ;  /* 0x408748000d00780b */ /* 0x000fe20003f2e200 */
[C---:B------:R-:W-:Y:S02]  /*0e30*/  DADD R14, R12.reuse, +INF ;  /* 0x7ff000000c0e7429 */ /* 0x040fe40000000000 */
[----:B------:R-:W-:-:S08]  /*0e40*/  DSETP.GEU.AND P0, PT, R12, RZ, PT ;  /* 0x000000ff0c00722a */ /* 0x000fd00003f0e000 */
[----:B------:R-:W-:Y:S02]  /*0e50*/  FSEL R14, R14, RZ, P0 ;  /* 0x000000ff0e0e7208 */ /* 0x000fe40000000000 */
[----:B------:R-:W-:Y:S02]  /*0e60*/  @!P1 LEA.HI R11, R10, R10, RZ, 0x1 ;  /* 0x0000000a0a0b9211 */ /* 0x000fe400078f08ff */
[----:B------:R-:W-:Y:S02]  /*0e70*/  FSEL R15, R15, RZ, P0 ;  /* 0x000000ff0f0f7208 */ /* 0x000fe40000000000 */
[----:B------:R-:W-:-:S05]  /*0e80*/  @!P1 SHF.R.S32.HI R11, RZ, 0x1, R11 ;  /* 0x00000001ff0b9819 */ /* 0x000fca000001140b */
[----:B------:R-:W-:Y:S02]  /*0e90*/  @!P1 IMAD.IADD R10, R10, 0x1, -R11 ;  /* 0x000000010a0a9824 */ /* 0x000fe400078e0a0b */
[----:B------:R-:W-:-:S03]  /*0ea0*/  @!P1 IMAD R17, R11, 0x100000, R17 ;  /* 0x001000000b119824 */ /* 0x000fc600078e0211 */
[----:B------:R-:W-:Y:S01]  /*0eb0*/  @!P1 LEA R11, R10, 0x3ff00000, 0x14 ;  /* 0x3ff000000a0b9811 */ /* 0x000fe200078ea0ff */
[----:B------:R-:W-:-:S06]  /*0ec0*/  @!P1 IMAD.MOV.U32 R10, RZ, RZ, RZ ;  /* 0x000000ffff0a9224 */ /* 0x000fcc00078e00ff */
[----:B------:R-:W-:-:S11]  /*0ed0*/  @!P1 DMUL R14, R16, R10 ;  /* 0x0000000a100e9228 */ /* 0x000fd60000000000 */
.L_x_6:
[----:B------:R-:W-:Y:S01]  /*0ee0*/  DFMA R18, R18, R14, R14 ;  /* 0x0000000e1212722b */ /* 0x000fe2000000000e */
[----:B------:R-:W-:Y:S01]  /*0ef0*/  IMAD.MOV.U32 R12, RZ, RZ, R0 ;  /* 0x000000ffff0c7224 */ /* 0x000fe200078e0000 */
[----:B------:R-:W-:Y:S01]  /*0f00*/  DSETP.NEU.AND P0, PT, |R14|, +INF , PT ;  /* 0x7ff000000e00742a */ /* 0x000fe20003f0d200 */
[----:B------:R-:W-:-:S07]  /*0f10*/  IMAD.MOV.U32 R13, RZ, RZ, 0x0 ;  /* 0x00000000ff0d7424 */ /* 0x000fce00078e00ff */
[----:B------:R-:W-:Y:S02]  /*0f20*/  FSEL R10, R14, R18, !P0 ;  /* 0x000000120e0a7208 */ /* 0x000fe40004000000 */
[----:B------:R-:W-:Y:S01]  /*0f30*/  FSEL R11, R15, R19, !P0 ;  /* 0x000000130f0b7208 */ /* 0x000fe20004000000 */
[----:B------:R-:W-:Y:S06]  /*0f40*/  RET.REL.NODEC R12 `(_Z14updatePositionP8Particlei) ;  /* 0xfffffff00c2c7950 */ /* 0x000fec0003c3ffff */
.L_x_7:
[----:B------:R-:W-:-:S00]  /*0f50*/  BRA `(.L_x_7) ;  /* 0xfffffffc00fc7947 */ /* 0x000fc0000383ffff */
[----:B------:R-:W-:-:S00]  /*0f60*/  NOP ;  /* 0x0000000000007918 */ /* 0x000fc00000000000 */
        /* <DEDUP_REMOVED lines=9> */
.L_x_21:


//--------------------- .text._Z14updateVelocityP8ParticlePifffiP17curandStateXORWOW --------------------------
	.section	.text._Z14updateVelocityP8ParticlePifffiP17curandStateXORWOW,"ax",@progbits
	.align	128
        .global         _Z14updateVelocityP8ParticlePifffiP17curandStateXORWOW
        .type           _Z14updateVelocityP8ParticlePifffiP17curandStateXORWOW,@function
        .size           _Z14updateVelocityP8ParticlePifffiP17curandStateXORWOW,(.L_x_23 - _Z14updateVelocityP8ParticlePifffiP17curandStateXORWOW)
        .other          _Z14updateVelocityP8ParticlePifffiP17curandStateXORWOW,@"STO_CUDA_ENTRY STV_DEFAULT"
_Z14updateVelocityP8ParticlePifffiP17curandStateXORWOW:
.text._Z14updateVelocityP8ParticlePifffiP17curandStateXORWOW:
[----:B------:R-:W-:Y:S08]  /*0000*/  LDC R1, c[0x0][0x37c] ;  /* 0x0000df00ff017b82 */ /* 0x000ff00000000800 */
[----:B------:R-:W0:Y:S01]  /*0010*/  LDC.64 R4, c[0x0][0x388] ;  /* 0x0000e200ff047b82 */ /* 0x000e220000000a00 */
[----:B------:R-:W0:Y:S07]  /*0020*/  LDCU.64 UR6, c[0x0][0x358] ;  /* 0x00006b00ff0677ac */ /* 0x000e2e0008000a00 */
[----:B------:R-:W1:Y:S01]  /*0030*/  LDC.64 R2, c[0x0][0x380] ;  /* 0x0000e000ff027b82 */ /* 0x000e620000000a00 */
[----:B------:R-:W2:Y:S01]  /*0040*/  S2R R15, SR_TID.X ;  /* 0x00000000000f7919 */ /* 0x000ea20000002100 */
[----:B------:R-:W3:Y:S01]  /*0050*/  LDCU UR8, c[0x0][0x39c] ;  /* 0x00007380ff0877ac */ /* 0x000ee20008000800 */
[----:B0-----:R-:W1:Y:S05]  /*0060*/  LDG.E R5, desc[UR6][R4.64] ;  /* 0x0000000604057981 */ /* 0x001e6a000c1e1900 */
[----:B------:R-:W2:Y:S08]  /*0070*/  S2UR UR4, SR_CTAID.X ;  /* 0x00000000000479c3 */ /* 0x000eb00000002500 */
[----:B------:R-:W2:Y:S08]  /*0080*/  LDC R0, c[0x0][0x360] ;  /* 0x0000d800ff007b82 */ /* 0x000eb00000000800 */
[----:B------:R-:W0:Y:S01]  /*0090*/  S2UR UR5, SR_CgaCtaId ;  /* 0x00000000000579c3 */ /* 0x000e220000008800 */
[----:B-1----:R-:W-:-:S05]  /*00a0*/  IMAD.WIDE R6, R5, 0x1c, R2 ;  /* 0x0000001c05067825 */ /* 0x002fca00078e0202 */
[----:B------:R-:W4:Y:S04]  /*00b0*/  LDG.E R8, desc[UR6][R6.64] ;  /* 0x0000000606087981 */ /* 0x000f28000c1e1900 */
[----:B------:R-:W4:Y:S01]  /*00c0*/  LDG.E R9, desc[UR6][R6.64+0x4] ;  /* 0x0000040606097981 */ /* 0x000f22000c1e1900 */
[----:B--2---:R-:W-:Y:S01]  /*00d0*/  IMAD R15, R0, UR4, R15 ;  /* 0x00000004000f7c24 */ /* 0x004fe2000f8e020f */
[----:B------:R-:W-:Y:S02]  /*00e0*/  UMOV UR4, 0x400 ;  /* 0x0000040000047882 */ /* 0x000fe40000000000 */
[----:B0-----:R-:W-:Y:S02]  /*00f0*/  ULEA UR4, UR5, UR4, 0x18 ;  /* 0x0000000405047291 */ /* 0x001fe4000f8ec0ff */
[----:B---3--:R-:W-:-:S07]  /*0100*/  ISETP.GE.AND P0, PT, R15, UR8, PT ;  /* 0x000000080f007c0c */ /* 0x008fce000bf06270 */
[----:B----4-:R0:W-:Y:S01]  /*0110*/  STS.64 [UR4], R8 ;  /* 0x00000008ff007988 */ /* 0x0101e20008000a04 */
[----:B------:R-:W-:Y:S06]  /*0120*/  BAR.SYNC.DEFER_BLOCKING 0x0 ;  /* 0x0000000000007b1d */ /* 0x000fec0000010000 */
[----:B------:R-:W-:Y:S05]  /*0130*/  @P0 EXIT ;  /* 0x000000000000094d */ /* 0x000fea0003800000 */
[----:B------:R-:W1:Y:S01]  /*0140*/  LDC.64 R6, c[0x0][0x3a0] ;  /* 0x0000e800ff067b82 */ /* 0x000e620000000a00 */
[----:B------:R-:W-:Y:S01]  /*0150*/  IMAD.WIDE R2, R15, 0x1c, R2 ;  /* 0x0000001c0f027825 */ /* 0x000fe200078e0202 */
[----:B------:R-:W2:Y:S01]  /*0160*/  LDCU.64 UR8, c[0x0][0x390] ;  /* 0x00007200ff0877ac */ /* 0x000ea20008000a00 */
[----:B------:R-:W3:Y:S01]  /*0170*/  LDS.64 R14, [UR4] ;  /* 0x00000004ff0e7984 */ /* 0x000ee20008000a00 */
[----:B------:R-:W4:Y:S03]  /*0180*/  LDCU UR5, c[0x0][0x398] ;  /* 0x00007300ff0577ac */ /* 0x000f260008000800 */
[----:B-1----:R-:W5:Y:S04]  /*0190*/  LDG.E.64 R4, desc[UR6][R6.64] ;  /* 0x0000000606047981 */ /* 0x002f68000c1e1b00 */
[----:B0-----:R-:W2:Y:S04]  /*01a0*/  LDG.E.64 R8, desc[UR6][R6.64+0x10] ;  /* 0x0000100606087981 */ /* 0x001ea8000c1e1b00 */
[----:B------:R-:W4:Y:S01]  /*01b0*/  LDG.E.64 R10, desc[UR6][R6.64+0x8] ;  /* 0x00000806060a7981 */ /* 0x000f22000c1e1b00 */
[----:B-----5:R-:W-:-:S04]  /*01c0*/  SHF.R.U32.HI R0, RZ, 0x2, R5 ;  /* 0x00000002ff007819 */ /* 0x020fc80000011605 */
[----:B------:R-:W-:Y:S01]  /*01d0*/  LOP3.LUT R0, R0, R5, RZ, 0x3c, !PT ;  /* 0x0000000500007212 */ /* 0x000fe200078e3cff */
[----:B--2---:R0:W-:Y:S01]  /*01e0*/  STG.E.64 desc[UR6][R6.64+0x8], R8 ;  /* 0x0000080806007986 */ /* 0x0041e2000c101b06 */
[----:B------:R-:W-:Y:S02]  /*01f0*/  SHF.L.U32 R5, R9, 0x4, RZ ;  /* 0x0000000409057819 */ /* 0x000fe400000006ff */
[C---:B------:R-:W-:Y:S02]  /*0200*/  SHF.L.U32 R12, R0.reuse, 0x1, RZ ;  /* 0x00000001000c7819 */ /* 0x040fe400000006ff */
[----:B----4-:R-:W-:Y:S02]  /*0210*/  SHF.R.U32.HI R13, RZ, 0x2, R10 ;  /* 0x00000002ff0d7819 */ /* 0x010fe4000001160a */
[----:B------:R-:W-:Y:S02]  /*0220*/  LOP3.LUT R12, R0, R12, R5, 0x96, !PT ;  /* 0x0000000c000c7212 */ /* 0x000fe400078e9605 */
[----:B------:R-:W-:-:S02]  /*0230*/  LOP3.LUT R13, R13, R10, RZ, 0x3c, !PT ;  /* 0x0000000a0d0d7212 */ /* 0x000fc400078e3cff */
[----:B------:R-:W-:Y:S02]  /*0240*/  LOP3.LUT R10, R12, R9, RZ, 0x3c, !PT ;  /* 0x000000090c0a7212 */ /* 0x000fe400078e3cff */
[C---:B------:R-:W-:Y:S02]  /*0250*/  SHF.L.U32 R5, R13.reuse, 0x1, RZ ;  /* 0x000000010d057819 */ /* 0x040fe400000006ff */
[----:B------:R-:W-:Y:S02]  /*0260*/  SHF.L.U32 R0, R10, 0x4, RZ ;  /* 0x000000040a007819 */ /* 0x000fe400000006ff */
[----:B------:R-:W-:Y:S02]  /*0270*/  IADD3 R12, PT, PT, R4, 0xb0f8a, RZ ;  /* 0x000b0f8a040c7810 */ /* 0x000fe40007ffe0ff */
[----:B------:R-:W-:Y:S02]  /*0280*/  LOP3.LUT R5, R13, R5, R0, 0x96, !PT ;  /* 0x000000050d057212 */ /* 0x000fe400078e9600 */
[----:B------:R-:W-:-:S02]  /*0290*/  MOV R13, R11 ;  /* 0x0000000b000d7202 */ /* 0x000fc40000000f00 */
[----:B------:R-:W-:-:S03]  /*02a0*/  LOP3.LUT R11, R5, R10, RZ, 0x3c, !PT ;  /* 0x0000000a050b7212 */ /* 0x000fc600078e3cff */
[----:B------:R-:W-:Y:S04]  /*02b0*/  STG.E.64 desc[UR6][R6.64], R12 ;  /* 0x0000000c06007986 */ /* 0x000fe8000c101b06 */
[----:B------:R1:W-:Y:S04]  /*02c0*/  STG.E.64 desc[UR6][R6.64+0x10], R10 ;  /* 0x0000100a06007986 */ /* 0x0003e8000c101b06 */
[----:B------:R-:W2:Y:S04]  /*02d0*/  LDG.E R16, desc[UR6][R2.64] ;  /* 0x0000000602107981 */ /* 0x000ea8000c1e1900 */
[----:B------:R-:W2:Y:S04]  /*02e0*/  LDG.E R17, desc[UR6][R2.64+0x8] ;  /* 0x0000080602117981 */ /* 0x000ea8000c1e1900 */
[----:B------:R-:W4:Y:S04]  /*02f0*/  LDG.E R18, desc[UR6][R2.64+0x4] ;  /* 0x0000040602127981 */ /* 0x000f28000c1e1900 */
[----:B------:R-:W4:Y:S04]  /*0300*/  LDG.E R19, desc[UR6][R2.64+0xc] ;  /* 0x00000c0602137981 */ /* 0x000f28000c1e1900 */
[----:B------:R-:W5:Y:S04]  /*0310*/  LDG.E R5, desc[UR6][R2.64+0x10] ;  /* 0x0000100602057981 */ /* 0x000f68000c1e1900 */
[----:B------:R-:W5:Y:S01]  /*0320*/  LDG.E R0, desc[UR6][R2.64+0x14] ;  /* 0x0000140602007981 */ /* 0x000f62000c1e1900 */
[----:B0-----:R-:W-:Y:S01]  /*0330*/  HFMA2 R8, -RZ, RZ, 0.1171875, 0 ;  /* 0x2f800000ff087431 */ /* 0x001fe200000001ff */
[----:B------:R-:W-:-:S02]  /*0340*/  IADD3 R4, PT, PT, R4, 0x587c5, R10 ;  /* 0x000587c504047810 */ /* 0x000fc40007ffe00a */
[----:B-1----:R-:W-:Y:S02]  /*0350*/  IADD3 R11, PT, PT, R11, R12, RZ ;  /* 0x0000000c0b0b7210 */ /* 0x002fe40007ffe0ff */
[----:B------:R-:W-:Y:S02]  /*0360*/  I2FP.F32.U32 R4, R4 ;  /* 0x0000000400047245 */ /* 0x000fe40000201000 */
[----:B------:R-:W-:-:S03]  /*0370*/  I2FP.F32.U32 R11, R11 ;  /* 0x0000000b000b7245 */ /* 0x000fc60000201000 */
[-C--:B------:R-:W-:Y:S02]  /*0380*/  FFMA R4, R4, R8.reuse, 1.1641532182693481445e-10 ;  /* 0x2f00000004047423 */ /* 0x080fe40000000008 */
[----:B------:R-:W-:Y:S02]  /*0390*/  FFMA R11, R11, R8, 1.1641532182693481445e-10 ;  /* 0x2f0000000b0b7423 */ /* 0x000fe40000000008 */
[----:B------:R-:W-:Y:S01]  /*03a0*/  FMUL R4, R4, UR9 ;  /* 0x0000000904047c20 */ /* 0x000fe20008400000 */
[----:B--2---:R-:W-:Y:S01]  /*03b0*/  FADD R7, R16, -R17 ;  /* 0x8000001110077221 */ /* 0x004fe20000000000 */
[----:B---3--:R-:W-:-:S03]  /*03c0*/  FADD R14, -R17, R14 ;  /* 0x0000000e110e7221 */ /* 0x008fc60000000100 */
[----:B------:R-:W-:Y:S01]  /*03d0*/  FMUL R6, R4, R7 ;  /* 0x0000000704067220 */ /* 0x000fe20000400000 */
[----:B----4-:R-:W-:-:S04]  /*03e0*/  FADD R7, R18, -R19 ;  /* 0x8000001312077221 */ /* 0x010fc80000000000 */
[----:B------:R-:W-:Y:S01]  /*03f0*/  FMUL R7, R4, R7 ;  /* 0x0000000704077220 */ /* 0x000fe20000400000 */
[----:B-----5:R-:W-:Y:S01]  /*0400*/  FFMA R5, R5, UR8, R6 ;  /* 0x0000000805057c23 */ /* 0x020fe20008000006 */
[----:B------:R-:W-:Y:S01]  /*0410*/  FADD R6, -R19, R15 ;  /* 0x0000000f13067221 */ /* 0x000fe20000000100 */
[----:B------:R-:W-:Y:S01]  /*0420*/  FMUL R4, R11, UR5 ;  /* 0x000000050b047c20 */ /* 0x000fe20008400000 */
[----:B------:R-:W-:-:S03]  /*0430*/  FFMA R7, R0, UR8, R7 ;  /* 0x0000000800077c23 */ /* 0x000fc60008000007 */
[C---:B------:R-:W-:Y:S01]  /*0440*/  FFMA R5, R4.reuse, R14, R5 ;  /* 0x0000000e04057223 */ /* 0x040fe20000000005 */
[----:B------:R-:W-:-:S04]  /*0450*/  FFMA R7, R4, R6, R7 ;  /* 0x0000000604077223 */ /* 0x000fc80000000007 */
[----:B------:R-:W-:Y:S04]  /*0460*/  STG.E desc[UR6][R2.64+0x10], R5 ;  /* 0x0000100502007986 */ /* 0x000fe8000c101906 */
[----:B------:R-:W-:Y:S01]  /*0470*/  STG.E desc[UR6][R2.64+0x14], R7 ;  /* 0x0000140702007986 */ /* 0x000fe2000c101906 */
[----:B------:R-:W-:Y:S05]  /*0480*/  EXIT ;  /* 0x000000000000794d */ /* 0x000fea0003800000 */
.L_x_8:
        /* <DEDUP_REMOVED lines=15> */
.L_x_23:


//--------------------- .text._Z19updateTeamBestIndexP8ParticlePfPii --------------------------
	.section	.text._Z19updateTeamBestIndexP8ParticlePfPii,"ax",@progbits
	.align	128
        .global         _Z19updateTeamBestIndexP8ParticlePfPii
        .type           _Z19updateTeamBestIndexP8ParticlePfPii,@function
        .size           _Z19updateTeamBestIndexP8ParticlePfPii,(.L_x_24 - _Z19updateTeamBestIndexP8ParticlePfPii)
        .other          _Z19updateTeamBestIndexP8ParticlePfPii,@"STO_CUDA_ENTRY STV_DEFAULT"
_Z19updateTeamBestIndexP8ParticlePfPii:
.text._Z19updateTeamBestIndexP8ParticlePfPii:
[----:B------:R-:W-:Y:S08]  /*0000*/  LDC R1, c[0x0][0x37c] ;  /* 0x0000df00ff017b82 */ /* 0x000ff00000000800 */
[----:B------:R-:W0:Y:S01]  /*0010*/  LDC.64 R2, c[0x0][0x380] ;  /* 0x0000e000ff027b82 */ /* 0x000e220000000a00 */
[----:B------:R-:W0:Y:S01]  /*0020*/  LDCU.64 UR6, c[0x0][0x358] ;  /* 0x00006b00ff0677ac */ /* 0x000e220008000a00 */
[----:B------:R-:W1:Y:S01]  /*0030*/  S2R R9, SR_TID.X ;  /* 0x0000000000097919 */ /* 0x000e620000002100 */
[----:B------:R-:W2:Y:S01]  /*0040*/  LDCU UR8, c[0x0][0x398] ;  /* 0x00007300ff0877ac */ /* 0x000ea20008000800 */
[----:B0-----:R-:W3:Y:S04]  /*0050*/  LDG.E R4, desc[UR6][R2.64+0x18] ;  /* 0x0000180602047981 */ /* 0x001ee8000c1e1900 */
[----:B------:R-:W1:Y:S01]  /*0060*/  S2UR UR4, SR_CTAID.X ;  /* 0x00000000000479c3 */ /* 0x000e620000002500 */
[----:B------:R-:W-:Y:S01]  /*0070*/  HFMA2 R5, -RZ, RZ, 0, 0 ;  /* 0x00000000ff057431 */ /* 0x000fe200000001ff */
[----:B------:R-:W-:Y:S06]  /*0080*/  BSSY B0, `(.L_x_9) ;  /* 0x0000013000007945 */ /* 0x000fec0003800000 */
[----:B------:R-:W1:Y:S08]  /*0090*/  LDC R0, c[0x0][0x360] ;  /* 0x0000d800ff007b82 */ /* 0x000e700000000800 */
[----:B------:R-:W0:Y:S01]  /*00a0*/  S2UR UR5, SR_CgaCtaId ;  /* 0x00000000000579c3 */ /* 0x000e220000008800 */
[----:B-1----:R-:W-:Y:S01]  /*00b0*/  IMAD R9, R0, UR4, R9 ;  /* 0x0000000400097c24 */ /* 0x002fe2000f8e0209 */
[----:B------:R-:W-:-:S04]  /*00c0*/  UMOV UR4, 0x400 ;  /* 0x0000040000047882 */ /* 0x000fc80000000000 */
[----:B--2---:R-:W-:Y:S01]  /*00d0*/  ISETP.GE.AND P0, PT, R9, UR8, PT ;  /* 0x0000000809007c0c */ /* 0x004fe2000bf06270 */
[----:B0-----:R-:W-:-:S09]  /*00e0*/  ULEA UR4, UR5, UR4, 0x18 ;  /* 0x0000000405047291 */ /* 0x001fd2000f8ec0ff */
[----:B---3--:R0:W-:Y:S01]  /*00f0*/  STS.64 [UR4], R4 ;  /* 0x00000004ff007988 */ /* 0x0081e20008000a04 */
[----:B------:R-:W-:Y:S06]  /*0100*/  BAR.SYNC.DEFER_BLOCKING 0x0 ;  /* 0x0000000000007b1d */ /* 0x000fec0000010000 */
[----:B------:R-:W1:Y:S01]  /*0110*/  LDS R7, [UR4] ;  /* 0x00000004ff077984 */ /* 0x000e620008000800 */
[----:B------:R-:W-:Y:S05]  /*0120*/  @P0 BRA `(.L_x_10) ;  /* 0x0000000000200947 */ /* 0x000fea0003800000 */
[----:B------:R-:W2:Y:S02]  /*0130*/  LDC.64 R2, c[0x0][0x380] ;  /* 0x0000e000ff027b82 */ /* 0x000ea40000000a00 */
[----:B--2---:R-:W-:-:S05]  /*0140*/  IMAD.WIDE R2, R9, 0x1c, R2 ;  /* 0x0000001c09027825 */ /* 0x004fca00078e0202 */
[----:B------:R-:W1:Y:S02]  /*0150*/  LDG.E R8, desc[UR6][R2.64+0x18] ;  /* 0x0000180602087981 */ /* 0x000e64000c1e1900 */
[----:B-1----:R-:W-:-:S13]  /*0160*/  FSETP.GEU.AND P0, PT, R8, R7, PT ;  /* 0x000000070800720b */ /* 0x002fda0003f0e000 */
[----:B------:R2:W-:Y:S01]  /*0170*/  @!P0 STS.64 [UR4], R8 ;  /* 0x00000008ff008988 */ /* 0x0005e20008000a04 */
[----:B------:R-:W-:Y:S05]  /*0180*/  @!P0 WARPSYNC.ALL ;  /* 0x0000000000008948 */ /* 0x000fea0003800000 */
[----:B------:R-:W-:Y:S06]  /*0190*/  @!P0 BAR.SYNC.DEFER_BLOCKING 0x0 ;  /* 0x0000000000008b1d */ /* 0x000fec0000010000 */
[----:B------:R-:W3:Y:S02]  /*01a0*/  @!P0 LDS R7, [UR4] ;  /* 0x00000004ff078984 */ /* 0x000ee40008000800 */
.L_x_10:
[----:B------:R-:W-:Y:S05]  /*01b0*/  BSYNC B0 ;  /* 0x0000000000007941 */ /* 0x000fea0003800000 */
.L_x_9:
[----:B--2---:R-:W2:Y:S01]  /*01c0*/  LDS R9, [UR4+0x4] ;  /* 0x00000404ff097984 */ /* 0x004ea20008000800 */
[----:B------:R-:W1:Y:S08]  /*01d0*/  LDC.64 R2, c[0x0][0x388] ;  /* 0x0000e200ff027b82 */ /* 0x000e700000000a00 */
[----:B0-----:R-:W2:Y:S01]  /*01e0*/  LDC.64 R4, c[0x0][0x390] ;  /* 0x0000e400ff047b82 */ /* 0x001ea20000000a00 */
[----:B-1-3--:R-:W-:Y:S04]  /*01f0*/  STG.E desc[UR6][R2.64], R7 ;  /* 0x0000000702007986 */ /* 0x00afe8000c101906 */
[----:B--2---:R-:W-:Y:S01]  /*0200*/  STG.E desc[UR6][R4.64], R9 ;  /* 0x0000000904007986 */ /* 0x004fe2000c101906 */
[----:B------:R-:W-:Y:S05]  /*0210*/  EXIT ;  /* 0x000000000000794d */ /* 0x000fea0003800000 */
.L_x_11:
        /* <DEDUP_REMOVED lines=14> */
.L_x_24:


//--------------------- .text._Z11init_kernelP17curandStateXORWOWl --------------------------
	.section	.text._Z11init_kernelP17curandStateXORWOWl,"ax",@progbits
	.align	128
        .global         _Z11init_kernelP17curandStateXORWOWl
        .type           _Z11init_kernelP17curandStateXORWOWl,@function
        .size           _Z11init_kernelP17curandStateXORWOWl,(.L_x_25 - _Z11init_kernelP17curandStateXORWOWl)
        .other          _Z11init_kernelP17curandStateXORWOWl,@"STO_CUDA_ENTRY STV_DEFAULT"
_Z11init_kernelP17curandStateXORWOWl:
.text._Z11init_kernelP17curandStateXORWOWl:
[----:B------:R-:W-:Y:S08]  /*0000*/  LDC R1, c[0x0][0x37c] ;  /* 0x0000df00ff017b82 */ /* 0x000ff00000000800 */
[----:B------:R-:W0:Y:S01]  /*0010*/  LDC.64 R4, c[0x0][0x388] ;  /* 0x0000e200ff047b82 */ /* 0x000e220000000a00 */
[----:B------:R-:W1:Y:S01]  /*0020*/  S2R R7, SR_TID.X ;  /* 0x0000000000077919 */ /* 0x000e620000002100 */
[----:B------:R-:W2:Y:S01]  /*0030*/  LDCU.64 UR4, c[0x0][0x358] ;  /* 0x00006b00ff0477ac */ /* 0x000ea20008000a00 */
[----:B------:R-:W-:Y:S05]  /*0040*/  BSSY.RECONVERGENT B0, `(.L_x_12) ;  /* 0x00000e8000007945 */ /* 0x000fea0003800200 */
[----:B------:R-:W2:Y:S08]  /*0050*/  LDC.64 R2, c[0x0][0x380] ;  /* 0x0000e000ff027b82 */ /* 0x000eb00000000a00 */
[----:B------:R-:W1:Y:S08]  /*0060*/  S2UR UR6, SR_CTAID.X ;  /* 0x00000000000679c3 */ /* 0x000e700000002500 */
[----:B------:R-:W1:Y:S01]  /*0070*/  LDC R6, c[0x0][0x360] ;  /* 0x0000d800ff067b82 */ /* 0x000e620000000800 */
[----:B0-----:R-:W-:-:S02]  /*0080*/  LOP3.LUT R0, R4, 0xaad26b49, RZ, 0x3c, !PT ;  /* 0xaad26b4904007812 */ /* 0x001fc400078e3cff */
[----:B------:R-:W-:-:S03]  /*0090*/  LOP3.LUT R4, R5, 0xf7dcefdd, RZ, 0x3c, !PT ;  /* 0xf7dcefdd05047812 */ /* 0x000fc600078e3cff */
[----:B------:R-:W-:Y:S02]  /*00a0*/  IMAD R0, R0, 0x4182bed5, RZ ;  /* 0x4182bed500007824 */ /* 0x000fe400078e02ff */
[----:B------:R-:W-:Y:S02]  /*00b0*/  IMAD R5, R4, -0x658354e5, RZ ;  /* 0x9a7cab1b04057824 */ /* 0x000fe400078e02ff */
[C---:B------:R-:W-:Y:S01]  /*00c0*/  VIADD R9, R0.reuse, 0x75bcd15 ;  /* 0x075bcd1500097836 */ /* 0x040fe20000000000 */
[C---:B------:R-:W-:Y:S01]  /*00d0*/  LOP3.LUT R10, R0.reuse, 0x159a55e5, RZ, 0x3c, !PT ;  /* 0x159a55e5000a7812 */ /* 0x040fe200078e3cff */
[C---:B------:R-:W-:Y:S01]  /*00e0*/  VIADD R13, R0.reuse, 0x583f19 ;  /* 0x00583f19000d7836 */ /* 0x040fe20000000000 */
[----:B------:R-:W-:Y:S01]  /*00f0*/  IADD3 R8, PT, PT, R0, 0x64f0c9, R5 ;  /* 0x0064f0c900087810 */ /* 0x000fe20007ffe005 */
[C---:B------:R-:W-:Y:S01]  /*0100*/  VIADD R11, R5.reuse, 0x1f123bb5 ;  /* 0x1f123bb5050b7836 */ /* 0x040fe20000000000 */
[----:B------:R-:W-:-:S03]  /*0110*/  LOP3.LUT R12, R5, 0x5491333, RZ, 0x3c, !PT ;  /* 0x05491333050c7812 */ /* 0x000fc600078e3cff */
[----:B--2---:R0:W-:Y:S04]  /*0120*/  STG.E.64 desc[UR4][R2.64], R8 ;  /* 0x0000000802007986 */ /* 0x0041e8000c101b04 */
[----:B------:R0:W-:Y:S01]  /*0130*/  STG.E.64 desc[UR4][R2.64+0x8], R10 ;  /* 0x0000080a02007986 */ /* 0x0001e2000c101b04 */
[----:B-1----:R-:W-:-:S03]  /*0140*/  IMAD R7, R6, UR6, R7 ;  /* 0x0000000606077c24 */ /* 0x002fc6000f8e0207 */
[----:B------:R0:W-:Y:S02]  /*0150*/  STG.E.64 desc[UR4][R2.64+0x10], R12 ;  /* 0x0000100c02007986 */ /* 0x0001e4000c101b04 */
[----:B------:R-:W-:-:S13]  /*0160*/  ISETP.NE.AND P0, PT, R7, RZ, PT ;  /* 0x000000ff0700720c */ /* 0x000fda0003f05270 */
[----:B0-----:R-:W-:Y:S05]  /*0170*/  @!P0 BRA `(.L_x_13) ;  /* 0x0000000c00508947 */ /* 0x001fea0003800000 */
[----:B------:R-:W-:Y:S01]  /*0180*/  SHF.R.S32.HI R0, RZ, 0x1f, R7 ;  /* 0x0000001fff007819 */ /* 0x000fe20000011407 */
[----:B------:R-:W-:-:S07]  /*0190*/  IMAD.MOV.U32 R6, RZ, RZ, RZ ;  /* 0x000000ffff067224 */ /* 0x000fce00078e00ff */
.L_x_19:
[----:B------:R-:W-:Y:S01]  /*01a0*/  LOP3.LUT R2, R7, 0x3, RZ, 0xc0, !PT ;  /* 0x0000000307027812 */ /* 0x000fe200078ec0ff */
[----:B------:R-:W-:Y:S03]  /*01b0*/  BSSY.RECONVERGENT B1, `(.L_x_14) ;  /* 0x00000ca000017945 */ /* 0x000fe60003800200 */
[----:B------:R-:W-:-:S04]  /*01c0*/  ISETP.NE.U32.AND P0, PT, R2, RZ, PT ;  /* 0x000000ff0200720c */ /* 0x000fc80003f05070 */
[----:B------:R-:W-:-:S13]  /*01d0*/  ISETP.NE.AND.EX P0, PT, RZ, RZ, PT, P0 ;  /* 0x000000ffff00720c */ /* 0x000fda0003f05300 */
[----:B0-----:R-:W-:Y:S05]  /*01e0*/  @!P0 BRA `(.L_x_15) ;  /* 0x0000000c00188947 */ /* 0x001fea0003800000 */
[----:B------:R-:W0:Y:S01]  /*01f0*/  LDC.64 R2, c[0x4][RZ] ;  /* 0x01000000ff027b82 */ /* 0x000e220000000a00 */
[----:B------:R-:W-:Y:S02]  /*0200*/  IMAD.MOV.U32 R8, RZ, RZ, RZ ;  /* 0x000000ffff087224 */ /* 0x000fe400078e00ff */
[----:B0-----:R-:W-:-:S07]  /*0210*/  IMAD.WIDE.U32 R2, R6, 0xc80, R2 ;  /* 0x00000c8006027825 */ /* 0x001fce00078e0002 */
.L_x_18:
[----:B0-----:R-:W-:Y:S02]  /*0220*/  CS2R R10, SRZ ;  /* 0x00000000000a7805 */ /* 0x001fe4000001ff00 */
[----:B------:R-:W-:Y:S01]  /*0230*/  CS2R R12, SRZ ;  /* 0x00000000000c7805 */ /* 0x000fe2000001ff00 */
[----:B------:R-:W-:Y:S02]  /*0240*/  IMAD.MOV.U32 R9, RZ, RZ, RZ ;  /* 0x000000ffff097224 */ /* 0x000fe400078e00ff */
[----:B------:R-:W-:-:S07]  /*0250*/  IMAD.MOV.U32 R14, RZ, RZ, RZ ;  /* 0x000000ffff0e7224 */ /* 0x000fce00078e00ff */
.L_x_17:
[----:B------:R-:W0:Y:S02]  /*0260*/  LDC.64 R4, c[0x0][0x380] ;  /* 0x0000e000ff047b82 */ /* 0x000e240000000a00 */
[----:B0-----:R-:W-:-:S05]  /*0270*/  IMAD.WIDE.U32 R4, R14, 0x4, R4 ;  /* 0x000000040e047825 */ /* 0x001fca00078e0004 */
[----:B------:R0:W5:Y:S01]  /*0280*/  LDG.E R15, desc[UR4][R4.64+0x4] ;  /* 0x00000404040f7981 */ /* 0x000162000c1e1900 */
[----:B------:R-:W-:Y:S02]  /*0290*/  IMAD.SHL.U32 R16, R14, 0x20, RZ ;  /* 0x000000200e107824 */ /* 0x000fe400078e00ff */
[----:B------:R-:W-:-:S07]  /*02a0*/  IMAD.MOV.U32 R17, RZ, RZ, RZ ;  /* 0x000000ffff117224 */ /* 0x000fce00078e00ff */
.L_x_16:
[----:B-----5:R-:W-:Y:S01]  /*02b0*/  SHF.R.U32.HI R23, RZ, R17, R15 ;  /* 0x00000011ff177219 */ /* 0x020fe2000001160f */
[----:B0-----:R-:W-:-:S03]  /*02c0*/  IMAD.IADD R4, R16, 0x1, R17 ;  /* 0x0000000110047824 */ /* 0x001fc600078e0211 */
[----:B------:R-:W-:-:S04]  /*02d0*/  LOP3.LUT R5, R23, 0x1, RZ, 0xc0, !PT ;  /* 0x0000000117057812 */ /* 0x000fc800078ec0ff */
[----:B------:R-:W-:Y:S01]  /*02e0*/  ISETP.NE.U32.AND P0, PT, R5, 0x1, PT ;  /* 0x000000010500780c */ /* 0x000fe20003f05070 */
[----:B------:R-:W-:-:S03]  /*02f0*/  IMAD R5, R4, 0x5, RZ ;  /* 0x0000000504057824 */ /* 0x000fc600078e02ff */
[----:B------:R-:W-:Y:S01]  /*0300*/  R2P PR, R23, 0x7e ;  /* 0x0000007e17007804 */ /* 0x000fe20000000000 */
[----:B------:R-:W-:-:S08]  /*0310*/  IMAD.WIDE.U32 R4, R5, 0x4, R2 ;  /* 0x0000000405047825 */ /* 0x000fd000078e0002 */
[----:B------:R-:W2:Y:S04]  /*0320*/  @!P0 LDG.E R19, desc[UR4][R4.64+0x10] ;  /* 0x0000100404138981 */ /* 0x000ea8000c1e1900 */
[----:B------:R-:W3:Y:S04]  /*0330*/  @P1 LDG.E R21, desc[UR4][R4.64+0x24] ;  /* 0x0000240404151981 */ /* 0x000ee8000c1e1900 */
[----:B------:R-:W4:Y:S04]  /*0340*/  @P2 LDG.E R25, desc[UR4][R4.64+0x38] ;  /* 0x0000380404192981 */ /* 0x000f28000c1e1900 */
[----:B------:R-:W4:Y:S04]  /*0350*/  @P3 LDG.E R27, desc[UR4][R4.64+0x4c] ;  /* 0x00004c04041b3981 */ /* 0x000f28000c1e1900 */
[----:B------:R-:W4:Y:S04]  /*0360*/  @P4 LDG.E R29, desc[UR4][R4.64+0x60] ;  /* 0x00006004041d4981 */ /* 0x000f28000c1e1900 */
[----:B------:R-:W4:Y:S04]  /*0370*/  @!P0 LDG.E R18, desc[UR4][R4.64] ;  /* 0x0000000404128981 */ /* 0x000f28000c1e1900 */
[----:B------:R-:W4:Y:S04]  /*0380*/  @!P0 LDG.E R20, desc[UR4][R4.64+0x4] ;  /* 0x0000040404148981 */ /* 0x000f28000c1e1900 */
[----:B------:R-:W4:Y:S04]  /*0390*/  @P5 LDG.E R22, desc[UR4][R4.64+0x74] ;  /* 0x0000740404165981 */ /* 0x000f28000c1e1900 */
[----:B------:R-:W4:Y:S04]  /*03a0*/  @P1 LDG.E R24, desc[UR4][R4.64+0x20] ;  /* 0x0000200404181981 */ /* 0x000f28000c1e1900 */
[----:B------:R-:W4:Y:S04]  /*03b0*/  @P2 LDG.E R26, desc[UR4][R4.64+0x28] ;  /* 0x00002804041a2981 */ /* 0x000f28000c1e1900 */
[----:B------:R-:W4:Y:S01]  /*03c0*/  @P4 LDG.E R28, desc[UR4][R4.64+0x50] ;  /* 0x00005004041c4981 */ /* 0x000f22000c1e1900 */
[----:B--2---:R-:W-:-:S03]  /*03d0*/  @!P0 LOP3.LUT R10, R10, R19, RZ, 0x3c, !PT ;  /* 0x000000130a0a8212 */ /* 0x004fc600078e3cff */
[----:B------:R-:W2:Y:S01]  /*03e0*/  @!P0 LDG.E R19, desc[UR4][R4.64+0x8] ;  /* 0x0000080404138981 */ /* 0x000ea2000c1e1900 */
[----:B---3--:R-:W-:-:S03]  /*03f0*/  @P1 LOP3.LUT R10, R10, R21, RZ, 0x3c, !PT ;  /* 0x000000150a0a1212 */ /* 0x008fc600078e3cff */
[----:B------:R-:W3:Y:S01]  /*0400*/  @P1 LDG.E R21, desc[UR4][R4.64+0x1c] ;  /* 0x00001c0404151981 */ /* 0x000ee2000c1e1900 */
[----:B----4-:R-:W-:-:S03]  /*0410*/  @P2 LOP3.LUT R10, R10, R25, RZ, 0x3c, !PT ;  /* 0x000000190a0a2212 */ /* 0x010fc600078e3cff */
[----:B------:R-:W4:Y:S01]  /*0420*/  @P6 LDG.E R25, desc[UR4][R4.64+0x88] ;  /* 0x0000880404196981 */ /* 0x000f22000c1e1900 */
[----:B------:R-:W-:-:S04]  /*0430*/  @P3 LOP3.LUT R10, R10, R27, RZ, 0x3c, !PT ;  /* 0x0000001b0a0a3212 */ /* 0x000fc800078e3cff */
[----:B------:R-:W-:Y:S02]  /*0440*/  @P4 LOP3.LUT R10, R10, R29, RZ, 0x3c, !PT ;  /* 0x0000001d0a0a4212 */ /* 0x000fe400078e3cff */
[----:B------:R-:W-:Y:S02]  /*0450*/  @!P0 LOP3.LUT R9, R9, R18, RZ, 0x3c, !PT ;  /* 0x0000001209098212 */ /* 0x000fe400078e3cff */
[----:B------:R-:W4:Y:S01]  /*0460*/  @!P0 LDG.E R18, desc[UR4][R4.64+0xc] ;  /* 0x00000c0404128981 */ /* 0x000f22000c1e1900 */
[----:B------:R-:W-:-:S03]  /*0470*/  @!P0 LOP3.LUT R13, R13, R20, RZ, 0x3c, !PT ;  /* 0x000000140d0d8212 */ /* 0x000fc600078e3cff */
[----:B------:R-:W4:Y:S01]  /*0480*/  @P1 LDG.E R20, desc[UR4][R4.64+0x14] ;  /* 0x0000140404141981 */ /* 0x000f22000c1e1900 */
[----:B------:R-:W-:-:S03]  /*0490*/  @P5 LOP3.LUT R10, R10, R22, RZ, 0x3c, !PT ;  /* 0x000000160a0a5212 */ /* 0x000fc600078e3cff */
[----:B------:R-:W4:Y:S01]  /*04a0*/  @P1 LDG.E R22, desc[UR4][R4.64+0x18] ;  /* 0x0000180404161981 */ /* 0x000f22000c1e1900 */
[----:B--2---:R-:W-:-:S03]  /*04b0*/  @!P0 LOP3.LUT R12, R12, R19, RZ, 0x3c, !PT ;  /* 0x000000130c0c8212 */ /* 0x004fc600078e3cff */
[----:B------:R-:W2:Y:S01]  /*04c0*/  @P2 LDG.E R19, desc[UR4][R4.64+0x30] ;  /* 0x0000300404132981 */ /* 0x000ea2000c1e1900 */
[----:B---3--:R-:W-:-:S03]  /*04d0*/  @P1 LOP3.LUT R12, R12, R21, RZ, 0x3c, !PT ;  /* 0x000000150c0c1212 */ /* 0x008fc600078e3cff */
[----:B------:R-:W3:Y:S01]  /*04e0*/  @P3 LDG.E R21, desc[UR4][R4.64+0x44] ;  /* 0x0000440404153981 */ /* 0x000ee2000c1e1900 */
[----:B----4-:R-:W-:-:S03]  /*04f0*/  @!P0 LOP3.LUT R11, R11, R18, RZ, 0x3c, !PT ;  /* 0x000000120b0b8212 */ /* 0x010fc600078e3cff */
[----:B------:R-:W4:Y:S01]  /*0500*/  @P2 LDG.E R18, desc[UR4][R4.64+0x2c] ;  /* 0x00002c0404122981 */ /* 0x000f22000c1e1900 */
[----:B------:R-:W-:-:S03]  /*0510*/  @P1 LOP3.LUT R9, R9, R20, RZ, 0x3c, !PT ;  /* 0x0000001409091212 */ /* 0x000fc600078e3cff */
[----:B------:R-:W4:Y:S01]  /*0520*/  @P2 LDG.E R20, desc[UR4][R4.64+0x34] ;  /* 0x0000340404142981 */ /* 0x000f22000c1e1900 */
[----:B------:R-:W-:Y:S02]  /*0530*/  @P1 LOP3.LUT R11, R11, R24, RZ, 0x3c, !PT ;  /* 0x000000180b0b1212 */ /* 0x000fe400078e3cff */
[----:B------:R-:W-:Y:S01]  /*0540*/  @P1 LOP3.LUT R13, R13, R22, RZ, 0x3c, !PT ;  /* 0x000000160d0d1212 */ /* 0x000fe200078e3cff */
[----:B------:R-:W4:Y:S01]  /*0550*/  @P3 LDG.E R24, desc[UR4][R4.64+0x40] ;  /* 0x0000400404183981 */ /* 0x000f22000c1e1900 */
[----:B------:R-:W-:-:S03]  /*0560*/  @P2 LOP3.LUT R9, R9, R26, RZ, 0x3c, !PT ;  /* 0x0000001a09092212 */ /* 0x000fc600078e3cff */
[----:B------:R-:W4:Y:S04]  /*0570*/  @P3 LDG.E R22, desc[UR4][R4.64+0x3c] ;  /* 0x00003c0404163981 */ /* 0x000f28000c1e1900 */
[----:B------:R-:W4:Y:S01]  /*0580*/  @P3 LDG.E R26, desc[UR4][R4.64+0x48] ;  /* 0x00004804041a3981 */ /* 0x000f22000c1e1900 */
[----:B--2---:R-:W-:-:S03]  /*0590*/  @P2 LOP3.LUT R12, R12, R19, RZ, 0x3c, !PT ;  /* 0x000000130c0c2212 */ /* 0x004fc600078e3cff */
[----:B------:R-:W2:Y:S01]  /*05a0*/  @P4 LDG.E R19, desc[UR4][R4.64+0x58] ;  /* 0x0000580404134981 */ /* 0x000ea2000c1e1900 */
[----:B---3--:R-:W-:-:S03]  /*05b0*/  @P3 LOP3.LUT R12, R12, R21, RZ, 0x3c, !PT ;  /* 0x000000150c0c3212 */ /* 0x008fc600078e3cff */
[----:B------:R-:W3:Y:S01]  /*05c0*/  @P5 LDG.E R21, desc[UR4][R4.64+0x6c] ;  /* 0x00006c0404155981 */ /* 0x000ee2000c1e1900 */
[----:B----4-:R-:W-:-:S03]  /*05d0*/  @P2 LOP3.LUT R13, R13, R18, RZ, 0x3c, !PT ;  /* 0x000000120d0d2212 */ /* 0x010fc600078e3cff */
[----:B------:R-:W4:Y:S01]  /*05e0*/  @P4 LDG.E R18, desc[UR4][R4.64+0x54] ;  /* 0x0000540404124981 */ /* 0x000f22000c1e1900 */
[----:B------:R-:W-:-:S03]  /*05f0*/  @P2 LOP3.LUT R11, R11, R20, RZ, 0x3c, !PT ;  /* 0x000000140b0b2212 */ /* 0x000fc600078e3cff */
[----:B------:R-:W4:Y:S01]  /*0600*/  @P4 LDG.E R20, desc[UR4][R4.64+0x5c] ;  /* 0x00005c0404144981 */ /* 0x000f22000c1e1900 */
[----:B------:R-:W-:-:S03]  /*0610*/  @P3 LOP3.LUT R13, R13, R24, RZ, 0x3c, !PT ;  /* 0x000000180d0d3212 */ /* 0x000fc600078e3cff */
[----:B------:R-:W4:Y:S01]  /*0620*/  @P5 LDG.E R24, desc[UR4][R4.64+0x68] ;  /* 0x0000680404185981 */ /* 0x000f22000c1e1900 */
[----:B------:R-:W-:-:S03]  /*0630*/  @P3 LOP3.LUT R9, R9, R22, RZ, 0x3c, !PT ;  /* 0x0000001609093212 */ /* 0x000fc600078e3cff */
[----:B------:R-:W4:Y:S01]  /*0640*/  @P5 LDG.E R22, desc[UR4][R4.64+0x64] ;  /* 0x0000640404165981 */ /* 0x000f22000c1e1900 */
[----:B------:R-:W-:-:S03]  /*0650*/  @P3 LOP3.LUT R11, R11, R26, RZ, 0x3c, !PT ;  /* 0x0000001a0b0b3212 */ /* 0x000fc600078e3cff */
[----:B------:R-:W4:Y:S01]  /*0660*/  @P5 LDG.E R26, desc[UR4][R4.64+0x70] ;  /* 0x00007004041a5981 */ /* 0x000f22000c1e1900 */
[----:B------:R-:W-:Y:S02]  /*0670*/  LOP3.LUT P0, RZ, R23, 0x80, RZ, 0xc0, !PT ;  /* 0x0000008017ff7812 */ /* 0x000fe4000780c0ff */
[----:B------:R-:W-:Y:S02]  /*0680*/  @P4 LOP3.LUT R9, R9, R28, RZ, 0x3c, !PT ;  /* 0x0000001c09094212 */ /* 0x000fe400078e3cff */
[----:B------:R-:W4:Y:S01]  /*0690*/  @P6 LDG.E R28, desc[UR4][R4.64+0x78] ;  /* 0x00007804041c6981 */ /* 0x000f22000c1e1900 */
[----:B------:R-:W-:-:S08]  /*06a0*/  @P6 LOP3.LUT R10, R10, R25, RZ, 0x3c, !PT ;  /* 0x000000190a0a6212 */ /* 0x000fd000078e3cff */
        /* <DEDUP_REMOVED lines=15> */
[----:B------:R-:W-:Y:S02]  /*07a0*/  @P6 LOP3.LUT R9, R9, R28, RZ, 0x3c, !PT ;  /* 0x0000001c09096212 */ /* 0x000fe400078e3cff */
[----:B------:R-:W-:Y:S02]  /*07b0*/  @P0 LOP3.LUT R10, R10, R25, RZ, 0x3c, !PT ;  /* 0x000000190a0a0212 */ /* 0x000fe400078e3cff */
[----:B--2---:R-:W-:-:S04]  /*07c0*/  @P6 LOP3.LUT R12, R12, R19, RZ, 0x3c, !PT ;  /* 0x000000130c0c6212 */ /* 0x004fc800078e3cff */
[----:B---3--:R-:W-:Y:S02]  /*07d0*/  @P0 LOP3.LUT R12, R12, R21, RZ, 0x3c, !PT ;  /* 0x000000150c0c0212 */ /* 0x008fe400078e3cff */
[----:B----4-:R-:W-:Y:S02]  /*07e0*/  @P6 LOP3.LUT R13, R13, R18, RZ, 0x3c, !PT ;  /* 0x000000120d0d6212 */ /* 0x010fe400078e3cff */
[----:B------:R-:W-:Y:S02]  /*07f0*/  @P6 LOP3.LUT R11, R11, R20, RZ, 0x3c, !PT ;  /* 0x000000140b0b6212 */ /* 0x000fe400078e3cff */
[----:B------:R-:W-:Y:S02]  /*0800*/  @P0 LOP3.LUT R13, R13, R24, RZ, 0x3c, !PT ;  /* 0x000000180d0d0212 */ /* 0x000fe400078e3cff */
[----:B------:R-:W-:Y:S02]  /*0810*/  @P0 LOP3.LUT R9, R9, R22, RZ, 0x3c, !PT ;  /* 0x0000001609090212 */ /* 0x000fe400078e3cff */
[----:B------:R-:W-:-:S02]  /*0820*/  @P0 LOP3.LUT R11, R11, R26, RZ, 0x3c, !PT ;  /* 0x0000001a0b0b0212 */ /* 0x000fc400078e3cff */
[----:B------:R-:W-:-:S13]  /*0830*/  R2P PR, R23.B1, 0x7f ;  /* 0x0000007f17007804 */ /* 0x000fda0000001000 */
[----:B------:R-:W2:Y:S04]  /*0840*/  @P0 LDG.E R19, desc[UR4][R4.64+0xa8] ;  /* 0x0000a80404130981 */ /* 0x000ea8000c1e1900 */
[----:B------:R-:W3:Y:S04]  /*0850*/  @P0 LDG.E R20, desc[UR4][R4.64+0xa4] ;  /* 0x0000a40404140981 */ /* 0x000ee8000c1e1900 */
[----:B------:R-:W4:Y:S04]  /*0860*/  @P0 LDG.E R18, desc[UR4][R4.64+0xa0] ;  /* 0x0000a00404120981 */ /* 0x000f28000c1e1900 */
[----:B------:R-:W4:Y:S04]  /*0870*/  @P0 LDG.E R22, desc[UR4][R4.64+0xac] ;  /* 0x0000ac0404160981 */ /* 0x000f28000c1e1900 */
[----:B------:R-:W4:Y:S04]  /*0880*/  @P0 LDG.E R21, desc[UR4][R4.64+0xb0] ;  /* 0x0000b00404150981 */ /* 0x000f28000c1e1900 */
[----:B------:R-:W4:Y:S04]  /*0890*/  @P1 LDG.E R24, desc[UR4][R4.64+0xb8] ;  /* 0x0000b80404181981 */ /* 0x000f28000c1e1900 */
[----:B------:R-:W4:Y:S04]  /*08a0*/  @P1 LDG.E R26, desc[UR4][R4.64+0xc0] ;  /* 0x0000c004041a1981 */ /* 0x000f28000c1e1900 */
        /* <DEDUP_REMOVED lines=10> */
[----:B------:R-:W-:Y:S02]  /*0950*/  @P0 LOP3.LUT R10, R10, R21, RZ, 0x3c, !PT ;  /* 0x000000150a0a0212 */ /* 0x000fe400078e3cff */
[----:B------:R-:W-:Y:S01]  /*0960*/  LOP3.LUT P0, RZ, R23, 0x8000, RZ, 0xc0, !PT ;  /* 0x0000800017ff7812 */ /* 0x000fe2000780c0ff */
[----:B------:R-:W4:Y:S04]  /*0970*/  @P2 LDG.E R21, desc[UR4][R4.64+0xd8] ;  /* 0x0000d80404152981 */ /* 0x000f28000c1e1900 */
        /* <DEDUP_REMOVED lines=11> */
[----:B------:R-:W-:Y:S02]  /*0a30*/  @P2 LOP3.LUT R9, R9, R28, RZ, 0x3c, !PT ;  /* 0x0000001c09092212 */ /* 0x000fe400078e3cff */
[----:B----4-:R-:W-:Y:S01]  /*0a40*/  @P2 LOP3.LUT R13, R13, R18, RZ, 0x3c, !PT ;  /* 0x000000120d0d2212 */ /* 0x010fe200078e3cff */
[----:B------:R-:W4:Y:S01]  /*0a50*/  @P5 LDG.E R28, desc[UR4][R4.64+0x110] ;  /* 0x00011004041c5981 */ /* 0x000f22000c1e1900 */
[----:B------:R-:W-:-:S03]  /*0a60*/  @P3 LOP3.LUT R9, R9, R22, RZ, 0x3c, !PT ;  /* 0x0000001609093212 */ /* 0x000fc600078e3cff */
[----:B------:R-:W4:Y:S01]  /*0a70*/  @P4 LDG.E R18, desc[UR4][R4.64+0xf0] ;  /* 0x0000f00404124981 */ /* 0x000f22000c1e1900 */
[----:B------:R-:W-:-:S03]  /*0a80*/  @P2 LOP3.LUT R10, R10, R21, RZ, 0x3c, !PT ;  /* 0x000000150a0a2212 */ /* 0x000fc600078e3cff */
[----:B------:R-:W4:Y:S04]  /*0a90*/  @P4 LDG.E R21, desc[UR4][R4.64+0xf8] ;  /* 0x0000f80404154981 */ /* 0x000f28000c1e1900 */
[----:B------:R-:W4:Y:S01]  /*0aa0*/  @P4 LDG.E R22, desc[UR4][R4.64+0xfc] ;  /* 0x0000fc0404164981 */ /* 0x000f22000c1e1900 */
[----:B------:R-:W-:-:S03]  /*0ab0*/  @P3 LOP3.LUT R13, R13, R24, RZ, 0x3c, !PT ;  /* 0x000000180d0d3212 */ /* 0x000fc600078e3cff */
[----:B------:R-:W4:Y:S01]  /*0ac0*/  @P5 LDG.E R24, desc[UR4][R4.64+0x104] ;  /* 0x0001040404185981 */ /* 0x000f22000c1e1900 */
[----:B------:R-:W-:-:S03]  /*0ad0*/  @P3 LOP3.LUT R10, R10, R25, RZ, 0x3c, !PT ;  /* 0x000000190a0a3212 */ /* 0x000fc600078e3cff */
[----:B------:R-:W4:Y:S01]  /*0ae0*/  @P5 LDG.E R25, desc[UR4][R4.64+0x10c] ;  /* 0x00010c0404195981 */ /* 0x000f22000c1e1900 */
[----:B--2---:R-:W-:-:S03]  /*0af0*/  @P2 LOP3.LUT R12, R12, R19, RZ, 0x3c, !PT ;  /* 0x000000130c0c2212 */ /* 0x004fc600078e3cff */
[----:B------:R-:W2:Y:S01]  /*0b00*/  @P5 LDG.E R19, desc[UR4][R4.64+0x114] ;  /* 0x0001140404135981 */ /* 0x000ea2000c1e1900 */
[----:B------:R-:W-:-:S03]  /*0b10*/  @P3 LOP3.LUT R12, R12, R23, RZ, 0x3c, !PT ;  /* 0x000000170c0c3212 */ /* 0x000fc600078e3cff */
[----:B------:R-:W2:Y:S01]  /*0b20*/  @P4 LDG.E R23, desc[UR4][R4.64+0x100] ;  /* 0x0001000404174981 */ /* 0x000ea2000c1e1900 */
[----:B---3--:R-:W-:-:S03]  /*0b30*/  @P2 LOP3.LUT R11, R11, R20, RZ, 0x3c, !PT ;  /* 0x000000140b0b2212 */ /* 0x008fc600078e3cff */
[----:B------:R-:W3:Y:S01]  /*0b40*/  @P4 LDG.E R20, desc[UR4][R4.64+0xf4] ;  /* 0x0000f40404144981 */ /* 0x000ee2000c1e1900 */
[----:B------:R-:W-:-:S03]  /*0b50*/  @P3 LOP3.LUT R11, R11, R26, RZ, 0x3c, !PT ;  /* 0x0000001a0b0b3212 */ /* 0x000fc600078e3cff */
[----:B------:R-:W3:Y:S01]  /*0b60*/  @P5 LDG.E R26, desc[UR4][R4.64+0x108] ;  /* 0x00010804041a5981 */ /* 0x000ee2000c1e1900 */
[----:B----4-:R-:W-:Y:S02]  /*0b70*/  @P4 LOP3.LUT R9, R9, R18, RZ, 0x3c, !PT ;  /* 0x0000001209094212 */ /* 0x010fe400078e3cff */
[----:B------:R-:W-:Y:S01]  /*0b80*/  @P4 LOP3.LUT R12, R12, R21, RZ, 0x3c, !PT ;  /* 0x000000150c0c4212 */ /* 0x000fe200078e3cff */
[----:B------:R-:W4:Y:S01]  /*0b90*/  @P6 LDG.E R18, desc[UR4][R4.64+0x118] ;  /* 0x0001180404126981 */ /* 0x000f22000c1e1900 */
[----:B------:R-:W-:-:S03]  /*0ba0*/  @P4 LOP3.LUT R11, R11, R22, RZ, 0x3c, !PT ;  /* 0x000000160b0b4212 */ /* 0x000fc600078e3cff */
        /* <DEDUP_REMOVED lines=10> */
[----:B---3--:R-:W-:Y:S02]  /*0c50*/  @P4 LOP3.LUT R13, R13, R20, RZ, 0x3c, !PT ;  /* 0x000000140d0d4212 */ /* 0x008fe400078e3cff */
[----:B------:R-:W-:Y:S01]  /*0c60*/  @P5 LOP3.LUT R10, R10, R19, RZ, 0x3c, !PT ;  /* 0x000000130a0a5212 */ /* 0x000fe200078e3cff */
[----:B------:R-:W3:Y:S01]  /*0c70*/  @P6 LDG.E R20, desc[UR4][R4.64+0x11c] ;  /* 0x00011c0404146981 */ /* 0x000ee2000c1e1900 */
[----:B------:R-:W-:-:S03]  /*0c80*/  @P5 LOP3.LUT R13, R13, R26, RZ, 0x3c, !PT ;  /* 0x0000001a0d0d5212 */ /* 0x000fc600078e3cff */
[----:B------:R-:W3:Y:S04]  /*0c90*/  @P6 LDG.E R19, desc[UR4][R4.64+0x128] ;  /* 0x0001280404136981 */ /* 0x000ee8000c1e1900 */
[----:B------:R-:W3:Y:S01]  /*0ca0*/  @P0 LDG.E R26, desc[UR4][R4.64+0x130] ;  /* 0x00013004041a0981 */ /* 0x000ee2000c1e1900 */
[----:B------:R-:W-:-:S05]  /*0cb0*/  VIADD R17, R17, 0x10 ;  /* 0x0000001011117836 */ /* 0x000fca0000000000 */
[----:B------:R-:W-:Y:S02]  /*0cc0*/  ISETP.NE.AND P1, PT, R17, 0x20, PT ;  /* 0x000000201100780c */ /* 0x000fe40003f25270 */
[----:B----4-:R-:W-:Y:S02]  /*0cd0*/  @P6 LOP3.LUT R9, R9, R18, RZ, 0x3c, !PT ;  /* 0x0000001209096212 */ /* 0x010fe400078e3cff */
[----:B------:R-:W-:Y:S02]  /*0ce0*/  @P6 LOP3.LUT R12, R12, R21, RZ, 0x3c, !PT ;  /* 0x000000150c0c6212 */ /* 0x000fe400078e3cff */
[----:B------:R-:W-:Y:S02]  /*0cf0*/  @P6 LOP3.LUT R11, R11, R22, RZ, 0x3c, !PT ;  /* 0x000000160b0b6212 */ /* 0x000fe400078e3cff */
[----:B------:R-:W-:Y:S02]  /*0d00*/  @P0 LOP3.LUT R9, R9, R24, RZ, 0x3c, !PT ;  /* 0x0000001809090212 */ /* 0x000fe400078e3cff */
[----:B------:R-:W-:-:S02]  /*0d10*/  @P0 LOP3.LUT R11, R11, R28, RZ, 0x3c, !PT ;  /* 0x0000001c0b0b0212 */ /* 0x000fc400078e3cff */
[----:B--2---:R-:W-:Y:S02]  /*0d20*/  @P0 LOP3.LUT R12, R12, R23, RZ, 0x3c, !PT ;  /* 0x000000170c0c0212 */ /* 0x004fe400078e3cff */
[----:B---3--:R-:W-:Y:S02]  /*0d30*/  @P6 LOP3.LUT R13, R13, R20, RZ, 0x3c, !PT ;  /* 0x000000140d0d6212 */ /* 0x008fe400078e3cff */
[----:B------:R-:W-:Y:S02]  /*0d40*/  @P6 LOP3.LUT R10, R10, R19, RZ, 0x3c, !PT ;  /* 0x000000130a0a6212 */ /* 0x000fe400078e3cff */
[----:B------:R-:W-:Y:S02]  /*0d50*/  @P0 LOP3.LUT R13, R13, R26, RZ, 0x3c, !PT ;  /* 0x0000001a0d0d0212 */ /* 0x000fe400078e3cff */
[----:B------:R-:W-:Y:S01]  /*0d60*/  @P0 LOP3.LUT R10, R10, R25, RZ, 0x3c, !PT ;  /* 0x000000190a0a0212 */ /* 0x000fe200078e3cff */
[----:B------:R-:W-:Y:S06]  /*0d70*/  @P1 BRA `(.L_x_16) ;  /* 0xfffffff4004c1947 */ /* 0x000fec000383ffff */
[----:B------:R-:W-:-:S05]  /*0d80*/  VIADD R14, R14, 0x1 ;  /* 0x000000010e0e7836 */ /* 0x000fca0000000000 */
[----:B------:R-:W-:-:S13]  /*0d90*/  ISETP.NE.AND P0, PT, R14, 0x5, PT ;  /* 0x000000050e00780c */ /* 0x000fda0003f05270 */
[----:B------:R-:W-:Y:S05]  /*0da0*/  @P0 BRA `(.L_x_17) ;  /* 0xfffffff4002c0947 */ /* 0x000fea000383ffff */
[----:B------:R-:W0:Y:S01]  /*0db0*/  LDC.64 R4, c[0x0][0x380] ;  /* 0x0000e000ff047b82 */ /* 0x000e220000000a00 */
[----:B------:R-:W-:Y:S01]  /*0dc0*/  VIADD R8, R8, 0x1 ;  /* 0x0000000108087836 */ /* 0x000fe20000000000 */
[----:B------:R-:W-:-:S04]  /*0dd0*/  LOP3.LUT R15, R7, 0x3, RZ, 0xc0, !PT ;  /* 0x00000003070f7812 */ /* 0x000fc800078ec0ff */
[----:B------:R-:W-:Y:S01]  /*0de0*/  ISETP.GE.U32.AND P0, PT, R8, R15, PT ;  /* 0x0000000f0800720c */ /* 0x000fe20003f06070 */
[----:B0-----:R0:W-:Y:S04]  /*0df0*/  STG.E desc[UR4][R4.64+0x4], R9 ;  /* 0x0000040904007986 */ /* 0x0011e8000c101904 */
[----:B------:R0:W-:Y:S04]  /*0e00*/  STG.E desc[UR4][R4.64+0x8], R13 ;  /* 0x0000080d04007986 */ /* 0x0001e8000c101904 */
[----:B------:R0:W-:Y:S04]  /*0e10*/  STG.E desc[UR4][R4.64+0xc], R12 ;  /* 0x00000c0c04007986 */ /* 0x0001e8000c101904 */
[----:B------:R0:W-:Y:S04]  /*0e20*/  STG.E desc[UR4][R4.64+0x10], R11 ;  /* 0x0000100b04007986 */ /* 0x0001e8000c101904 */
[----:B------:R0:W-:Y:S01]  /*0e30*/  STG.E desc[UR4][R4.64+0x14], R10 ;  /* 0x0000140a04007986 */ /* 0x0001e2000c101904 */
[----:B------:R-:W-:Y:S05]  /*0e40*/  @!P0 BRA `(.L_x_18) ;  /* 0xfffffff000f48947 */ /* 0x000fea000383ffff */
.L_x_15:
[----:B------:R-:W-:Y:S05]  /*0e50*/  BSYNC.RECONVERGENT B1 ;  /* 0x0000000000017941 */ /* 0x000fea0003800200 */
.L_x_14:
[C---:B------:R-:W-:Y:S01]  /*0e60*/  ISETP.GT.U32.AND P0, PT, R7.reuse, 0x3, PT ;  /* 0x000000030700780c */ /* 0x040fe20003f04070 */
[----:B------:R-:W-:Y:S01]  /*0e70*/  VIADD R6, R6, 0x1 ;  /* 0x0000000106067836 */ /* 0x000fe20000000000 */
[--C-:B------:R-:W-:Y:S02]  /*0e80*/  SHF.R.U64 R7, R7, 0x2, R0.reuse ;  /* 0x0000000207077819 */ /* 0x100fe40000001200 */
[----:B------:R-:W-:Y:S02]  /*0e90*/  ISETP.GT.U32.AND.EX P0, PT, R0, RZ, PT, P0 ;  /* 0x000000ff0000720c */ /* 0x000fe40003f04100 */
[----:B------:R-:W-:-:S11]  /*0ea0*/  SHF.R.U32.HI R0, RZ, 0x2, R0 ;  /* 0x00000002ff007819 */ /* 0x000fd60000011600 */
[----:B------:R-:W-:Y:S05]  /*0eb0*/  @P0 BRA `(.L_x_19) ;  /* 0xfffffff000b80947 */ /* 0x000fea000383ffff */
.L_x_13:
[----:B------:R-:W-:Y:S05]  /*0ec0*/  BSYNC.RECONVERGENT B0 ;  /* 0x0000000000007941 */ /* 0x000fea0003800200 */
.L_x_12:
[----:B------:R-:W1:Y:S02]  /*0ed0*/  LDC.64 R2, c[0x0][0x380] ;  /* 0x0000e000ff027b82 */ /* 0x000e640000000a00 */
[----:B-1----:R-:W-:Y:S04]  /*0ee0*/  STG.E.64 desc[UR4][R2.64+0x18], RZ ;  /* 0x000018ff02007986 */ /* 0x002fe8000c101b04 */
[----:B------:R-:W-:Y:S04]  /*0ef0*/  STG.E desc[UR4][R2.64+0x20], RZ ;  /* 0x000020ff02007986 */ /* 0x000fe8000c101904 */
[----:B------:R-:W-:Y:S01]  /*0f00*/  STG.E.64 desc[UR4][R2.64+0x28], RZ ;  /* 0x000028ff02007986 */ /* 0x000fe2000c101b04 */
[----:B------:R-:W-:Y:S05]  /*0f10*/  EXIT ;  /* 0x000000000000794d */ /* 0x000fea0003800000 */
.L_x_20:
        /* <DEDUP_REMOVED lines=14> */
.L_x_25:


//--------------------- .nv.global.init           --------------------------
	.section	.nv.global.init,"aw",@progbits
	.align	4
.nv.global.init:
	.type		mrg32k3aM1SubSeq,@object
	.size		mrg32k3aM1SubSeq,(mrg32k3aM2SubSeq - mrg32k3aM1SubSeq)
mrg32k3aM1SubSeq:
        /*0000*/ 	.byte	0x0b, 0xcc, 0xee, 0x04, 0x73, 0x29, 0x8b, 0x6f, 0xf6, 0x53, 0x03, 0xf6, 0x23, 0xf6, 0xea, 0xda
        /* <DEDUP_REMOVED lines=125> */
	.type		mrg32k3aM2SubSeq,@object
	.size		mrg32k3aM2SubSeq,(mrg32k3aM1 - mrg32k3aM2SubSeq)
mrg32k3aM2SubSeq:
        /* <DEDUP_REMOVED lines=126> */
	.type		mrg32k3aM1,@object
	.size		mrg32k3aM1,(mrg32k3aM1Seq - mrg32k3aM1)
mrg32k3aM1:
        /* <DEDUP_REMOVED lines=144> */
	.type		mrg32k3aM1Seq,@object
	.size		mrg32k3aM1Seq,(mrg32k3aM2 - mrg32k3aM1Seq)
mrg32k3aM1Seq:
        /* <DEDUP_REMOVED lines=144> */
	.type		mrg32k3aM2,@object
	.size		mrg32k3aM2,(mrg32k3aM2Seq - mrg32k3aM2)
mrg32k3aM2:
        /* <DEDUP_REMOVED lines=144> */
	.type		mrg32k3aM2Seq,@object
	.size		mrg32k3aM2Seq,(precalc_xorwow_matrix - mrg32k3aM2Seq)
mrg32k3aM2Seq:
        /* <DEDUP_REMOVED lines=144> */
	.type		precalc_xorwow_matrix,@object
	.size		precalc_xorwow_matrix,(precalc_xorwow_offset_matrix - precalc_xorwow_matrix)
precalc_xorwow_matrix:
        /* <DEDUP_REMOVED lines=6400> */
	.type		precalc_xorwow_offset_matrix,@object
	.size		precalc_xorwow_offset_matrix,(.L_1 - precalc_xorwow_offset_matrix)
precalc_xorwow_offset_matrix:
        /* <DEDUP_REMOVED lines=6400> */
.L_1:


//--------------------- .nv.shared.reserved.0     --------------------------
	.section	.nv.shared.reserved.0,"aw",@nobits
	.weak		__nv_reservedSMEM_offset_0_alias
	.size		__nv_reservedSMEM_offset_0_alias, 0, 64
	.other		__nv_reservedSMEM_offset_0_alias,@"STO_CUDA_RESERVED_SHARED STV_DEFAULT"
__nv_reservedSMEM_offset_0_alias:
	.zero		0
	.zero		64


//--------------------- .nv.shared._Z14updateVelocityP8ParticlePifffiP17curandStateXORWOW --------------------------
	.section	.nv.shared._Z14updateVelocityP8ParticlePifffiP17curandStateXORWOW,"aw",@nobits
	.sectionflags	@""
	.align	4
.nv.shared._Z14updateVelocityP8ParticlePifffiP17curandStateXORWOW:
	.zero		1032


//--------------------- .nv.shared._Z19updateTeamBestIndexP8ParticlePfPii --------------------------
	.section	.nv.shared._Z19updateTeamBestIndexP8ParticlePfPii,"aw",@nobits
	.sectionflags	@""
	.align	4
.nv.shared._Z19updateTeamBestIndexP8ParticlePfPii:
	.zero		1032


//--------------------- .nv.constant0._Z14updatePositionP8Particlei --------------------------
	.section	.nv.constant0._Z14updatePositionP8Particlei,"a",@progbits
	.sectionflags	@""
	.align	4
.nv.constant0._Z14updatePositionP8Particlei:
	.zero		908


//--------------------- .nv.constant0._Z14updateVelocityP8ParticlePifffiP17curandStateXORWOW --------------------------
	.section	.nv.constant0._Z14updateVelocityP8ParticlePifffiP17curandStateXORWOW,"a",@progbits
	.sectionflags	@""
	.align	4
.nv.constant0._Z14updateVelocityP8ParticlePifffiP17curandStateXORWOW:
	.zero		936


//--------------------- .nv.constant0._Z19updateTeamBestIndexP8ParticlePfPii --------------------------
	.section	.nv.constant0._Z19updateTeamBestIndexP8ParticlePfPii,"a",@progbits
	.sectionflags	@""
	.align	4
.nv.constant0._Z19updateTeamBestIndexP8ParticlePfPii:
	.zero		924


//--------------------- .nv.constant0._Z11init_kernelP17curandStateXORWOWl --------------------------
	.section	.nv.constant0._Z11init_kernelP17curandStateXORWOWl,"a",@progbits
	.sectionflags	@""
	.align	4
.nv.constant0._Z11init_kernelP17curandStateXORWOWl:
	.zero		912


//--------------------- SYMBOLS --------------------------

	.type		.nv.reservedSmem.offset0,@object
	.size		.nv.reservedSmem.offset0,0x4
	.type		.nv.reservedSmem.cap,@object
	.size		.nv.reservedSmem.cap,0x4
